def matmul_kernel(
    a_ptr,
    b_ptr,
    c_ptr,
    M,
    N,
    K,
    stride_am,
    stride_ak,
    stride_bk,
    stride_bn,
    stride_cm,
    stride_cn,
    BLOCK_M: tl.constexpr,
    BLOCK_N: tl.constexpr,
    BLOCK_K: tl.constexpr,
    GROUP_M: tl.constexpr,
):
    pid = tl.program_id(axis=0)
    num_pid_m = tl.cdiv(M, BLOCK_M)
    num_pid_n = tl.cdiv(N, BLOCK_N)
    num_pid_in_group = GROUP_M * num_pid_n
    group_id = pid // num_pid_in_group
    first_pid_m = group_id * GROUP_M
    group_size_m = min(num_pid_m - first_pid_m, GROUP_M)
    pid_m = first_pid_m + ((pid % num_pid_in_group) % group_size_m)
    pid_n = (pid % num_pid_in_group) // group_size_m

    offs_am = (pid_m * BLOCK_M + tl.arange(0, BLOCK_M)) % M
    offs_bn = (pid_n * BLOCK_N + tl.arange(0, BLOCK_N)) % N
    offs_k = tl.arange(0, BLOCK_K)
    a_ptrs = a_ptr + offs_am[:, None] * stride_am + offs_k[None, :] * stride_ak
    b_ptrs = b_ptr + offs_k[:, None] * stride_bk + offs_bn[None, :] * stride_bn

    acc = tl.zeros((BLOCK_M, BLOCK_N), dtype=tl.float32)
    for kk in range(0, tl.cdiv(K, BLOCK_K)):
        a = tl.load(a_ptrs, mask=offs_k[None, :] < K - kk * BLOCK_K, other=0.0)
        b = tl.load(b_ptrs, mask=offs_k[:, None] < K - kk * BLOCK_K, other=0.0)
        acc = tl.dot(a, b, acc)
        a_ptrs += BLOCK_K * stride_ak
        b_ptrs += BLOCK_K * stride_bk

    c = acc.to(c_ptr.dtype.element_ty)
    offs_cm = pid_m * BLOCK_M + tl.arange(0, BLOCK_M)
    offs_cn = pid_n * BLOCK_N + tl.arange(0, BLOCK_N)
    c_ptrs = c_ptr + offs_cm[:, None] * stride_cm + offs_cn[None, :] * stride_cn
    mask = (offs_cm[:, None] < M) & (offs_cn[None, :] < N)
    tl.store(c_ptrs, c, mask=mask)

# config = {"BLOCK_K": 64, "BLOCK_M": 512, "BLOCK_N": 64, "GROUP_M": 8, "arch": "sm_100", "dtype": "fp16", "num_ctas": 4, "num_stages": 3, "num_warps": 4}
# arch = sm_100


// ===== COMPILED SASS (sm_100a) =====

	.target	sm_100a

	.elftype	@"ET_EXEC"


//--------------------- .note.nv.tkinfo           --------------------------
	.section	.note.nv.tkinfo,"",@"SHT_NOTE"
	.sectionflags	@"SHF_NOTE_NV_TKINFO"
	.tkinfo
        /*0018*/ 	.word	0x00000081
        /*0030*/ 	.string	""
        /*0030*/ 	.string	"ptxas-blackwell"
        /*0030*/ 	.string	"Cuda compilation tools, release 12.9, V12.9.86"
        /*0030*/ 	.string	"Build cuda_12.9.r12.9/compiler.36037853_0"
        /*0030*/ 	.string	"-v  -suppress-debug-info  -lineinfo  -arch sm_100a "



//--------------------- .note.nv.cuver            --------------------------
	.section	.note.nv.cuver,"",@"SHT_NOTE"
	.sectionflags	@"SHF_NOTE_NV_CUVER"
        /*0018*/ 	.short	0x0001
        /*001a*/ 	.short	0x0064
        /*001c*/ 	.short	0x0001
        /*001e*/ 	.short	0x0000
        /*0020*/ 	.short	0x0001
        /*0022*/ 	.short	0x0000


//--------------------- .nv.info                  --------------------------
	.section	.nv.info,"",@"SHT_CUDA_INFO"
	.align	4


	//----- nvinfo : EIATTR_REGCOUNT
	.align		4
        /*0000*/ 	.byte	0x04, 0x2f
        /*0002*/ 	.short	(.L_4 - .L_3)
	.align		4
.L_3:
        /*0004*/ 	.word	index@(matmul_kernel)
        /*0008*/ 	.word	0x000000fe


	//----- nvinfo : EIATTR_FRAME_SIZE
	.align		4
.L_4:
        /*000c*/ 	.byte	0x04, 0x11
        /*000e*/ 	.short	(.L_6 - .L_5)
	.align		4
.L_5:
        /*0010*/ 	.word	index@($__internal_2_$__cuda_sm10x_tcgen05_guardrail_trap_unallocated_columns_being_dealloced)
        /*0014*/ 	.word	0x00000000


	//----- nvinfo : EIATTR_FRAME_SIZE
	.align		4
.L_6:
        /*0018*/ 	.byte	0x04, 0x11
        /*001a*/ 	.short	(.L_8 - .L_7)
	.align		4
.L_7:
        /*001c*/ 	.word	index@($__internal_1_$__cuda_sm10x_tcgen05_guardrail_trap_phase_invalid_during_alloc)
        /*0020*/ 	.word	0x00000000


	//----- nvinfo : EIATTR_FRAME_SIZE
	.align		4
.L_8:
        /*0024*/ 	.byte	0x04, 0x11
        /*0026*/ 	.short	(.L_10 - .L_9)
	.align		4
.L_9:
        /*0028*/ 	.word	index@($__internal_0_$__cuda_sm10x_tcgen05_guardrail_trap_col_being_dealloced_not_returned_by_alloc)
        /*002c*/ 	.word	0x00000000


	//----- nvinfo : EIATTR_FRAME_SIZE
	.align		4
.L_10:
        /*0030*/ 	.byte	0x04, 0x11
        /*0032*/ 	.short	(.L_12 - .L_11)
	.align		4
.L_11:
        /*0034*/ 	.word	index@(matmul_kernel)
        /*0038*/ 	.word	0x00000000


	//----- nvinfo : EIATTR_MIN_STACK_SIZE
	.align		4
.L_12:
        /*003c*/ 	.byte	0x04, 0x12
        /*003e*/ 	.short	(.L_14 - .L_13)
	.align		4
.L_13:
        /*0040*/ 	.word	index@(matmul_kernel)
        /*0044*/ 	.word	0x00000000
.L_14:


//--------------------- .nv.info.matmul_kernel    --------------------------
	.section	.nv.info.matmul_kernel,"",@"SHT_CUDA_INFO"
	.sectionflags	@""
	.align	4


	//----- nvinfo : EIATTR_CUDA_API_VERSION
	.align		4
        /*0000*/ 	.byte	0x04, 0x37
        /*0002*/ 	.short	(.L_16 - .L_15)
.L_15:
        /*0004*/ 	.word	0x00000081


	//----- nvinfo : EIATTR_KPARAM_INFO
	.align		4
.L_16:
        /*0008*/ 	.byte	0x04, 0x17
        /*000a*/ 	.short	(.L_18 - .L_17)
.L_17:
        /*000c*/ 	.word	0x00000000
        /*0010*/ 	.short	0x000d
        /*0012*/ 	.short	0x0048
        /*0014*/ 	.byte	0x00, 0xf4, 0x21, 0x00


	//----- nvinfo : EIATTR_KPARAM_INFO
	.align		4
.L_18:
        /*0018*/ 	.byte	0x04, 0x17
        /*001a*/ 	.short	(.L_20 - .L_19)
.L_19:
        /*001c*/ 	.word	0x00000000
        /*0020*/ 	.short	0x000c
        /*0022*/ 	.short	0x0040
        /*0024*/ 	.byte	0x00, 0xf4, 0x21, 0x00


	//----- nvinfo : EIATTR_KPARAM_INFO
	.align		4
.L_20:
        /*0028*/ 	.byte	0x04, 0x17
        /*002a*/ 	.short	(.L_22 - .L_21)
.L_21:
        /*002c*/ 	.word	0x00000000
        /*0030*/ 	.short	0x000b
        /*0032*/ 	.short	0x0038
        /*0034*/ 	.byte	0x00, 0xf0, 0x11, 0x00


	//----- nvinfo : EIATTR_KPARAM_INFO
	.align		4
.L_22:
        /*0038*/ 	.byte	0x04, 0x17
        /*003a*/ 	.short	(.L_24 - .L_23)
.L_23:
        /*003c*/ 	.word	0x00000000
        /*0040*/ 	.short	0x000a
        /*0042*/ 	.short	0x0034
        /*0044*/ 	.byte	0x00, 0xf0, 0x11, 0x00


	//----- nvinfo : EIATTR_KPARAM_INFO
	.align		4
.L_24:
        /*0048*/ 	.byte	0x04, 0x17
        /*004a*/ 	.short	(.L_26 - .L_25)
.L_25:
        /*004c*/ 	.word	0x00000000
        /*0050*/ 	.short	0x0009
        /*0052*/ 	.short	0x0030
        /*0054*/ 	.byte	0x00, 0xf0, 0x11, 0x00


	//----- nvinfo : EIATTR_KPARAM_INFO
	.align		4
.L_26:
        /*0058*/ 	.byte	0x04, 0x17
        /*005a*/ 	.short	(.L_28 - .L_27)
.L_27:
        /*005c*/ 	.word	0x00000000
        /*0060*/ 	.short	0x0008
        /*0062*/ 	.short	0x002c
        /*0064*/ 	.byte	0x00, 0xf0, 0x11, 0x00


	//----- nvinfo : EIATTR_KPARAM_INFO
	.align		4
.L_28:
        /*0068*/ 	.byte	0x04, 0x17
        /*006a*/ 	.short	(.L_30 - .L_29)
.L_29:
        /*006c*/ 	.word	0x00000000
        /*0070*/ 	.short	0x0007
        /*0072*/ 	.short	0x0028
        /*0074*/ 	.byte	0x00, 0xf0, 0x11, 0x00


	//----- nvinfo : EIATTR_KPARAM_INFO
	.align		4
.L_30:
        /*0078*/ 	.byte	0x04, 0x17
        /*007a*/ 	.short	(.L_32 - .L_31)
.L_31:
        /*007c*/ 	.word	0x00000000
        /*0080*/ 	.short	0x0006
        /*0082*/ 	.short	0x0024
        /*0084*/ 	.byte	0x00, 0xf0, 0x11, 0x00


	//----- nvinfo : EIATTR_KPARAM_INFO
	.align		4
.L_32:
        /*0088*/ 	.byte	0x04, 0x17
        /*008a*/ 	.short	(.L_34 - .L_33)
.L_33:
        /*008c*/ 	.word	0x00000000
        /*0090*/ 	.short	0x0005
        /*0092*/ 	.short	0x0020
        /*0094*/ 	.byte	0x00, 0xf0, 0x11, 0x00


	//----- nvinfo : EIATTR_KPARAM_INFO
	.align		4
.L_34:
        /*0098*/ 	.byte	0x04, 0x17
        /*009a*/ 	.short	(.L_36 - .L_35)
.L_35:
        /*009c*/ 	.word	0x00000000
        /*00a0*/ 	.short	0x0004
        /*00a2*/ 	.short	0x001c
        /*00a4*/ 	.byte	0x00, 0xf0, 0x11, 0x00


	//----- nvinfo : EIATTR_KPARAM_INFO
	.align		4
.L_36:
        /*00a8*/ 	.byte	0x04, 0x17
        /*00aa*/ 	.short	(.L_38 - .L_37)
.L_37:
        /*00ac*/ 	.word	0x00000000
        /*00b0*/ 	.short	0x0003
        /*00b2*/ 	.short	0x0018
        /*00b4*/ 	.byte	0x00, 0xf0, 0x11, 0x00


	//----- nvinfo : EIATTR_KPARAM_INFO
	.align		4
.L_38:
        /*00b8*/ 	.byte	0x04, 0x17
        /*00ba*/ 	.short	(.L_40 - .L_39)
.L_39:
        /*00bc*/ 	.word	0x00000000
        /*00c0*/ 	.short	0x0002
        /*00c2*/ 	.short	0x0010
        /*00c4*/ 	.byte	0x00, 0xf4, 0x21, 0x00


	//----- nvinfo : EIATTR_KPARAM_INFO
	.align		4
.L_40:
        /*00c8*/ 	.byte	0x04, 0x17
        /*00ca*/ 	.short	(.L_42 - .L_41)
.L_41:
        /*00cc*/ 	.word	0x00000000
        /*00d0*/ 	.short	0x0001
        /*00d2*/ 	.short	0x0008
        /*00d4*/ 	.byte	0x00, 0xf4, 0x21, 0x00


	//----- nvinfo : EIATTR_KPARAM_INFO
	.align		4
.L_42:
        /*00d8*/ 	.byte	0x04, 0x17
        /*00da*/ 	.short	(.L_44 - .L_43)
.L_43:
        /*00dc*/ 	.word	0x00000000
        /*00e0*/ 	.short	0x0000
        /*00e2*/ 	.short	0x0000
        /*00e4*/ 	.byte	0x00, 0xf4, 0x21, 0x00


	//----- nvinfo : EIATTR_EXPLICIT_CLUSTER
	.align		4
.L_44:
        /*00e8*/ 	.byte	0x01, 0x3e
	.zero		2


	//----- nvinfo : EIATTR_CTA_PER_CLUSTER
	.align		4
        /*00ec*/ 	.byte	0x04, 0x3d
        /*00ee*/ 	.short	(.L_46 - .L_45)
.L_45:
        /*00f0*/ 	.word	0x00000004
        /*00f4*/ 	.word	0x00000001
        /*00f8*/ 	.word	0x00000001


	//----- nvinfo : EIATTR_AT_ENTRY_FRAGMENTS
	.align		4
.L_46:
        /*00fc*/ 	.byte	0x04, 0x4f
        /*00fe*/ 	.short	(.L_48 - .L_47)


	//   ....[0]....
.L_47:
        /*0100*/ 	.word	0x00000004


	//----- nvinfo : EIATTR_RESERVED_SMEM_USED
	.align		4
.L_48:
        /*0104*/ 	.byte	0x01, 0x41
	.zero		2


	//----- nvinfo : EIATTR_SPARSE_MMA_MASK
	.align		4
        /*0108*/ 	.byte	0x03, 0x50
        /*010a*/ 	.short	0x0000


	//----- nvinfo : EIATTR_TCGEN05_1CTA_USED
	.align		4
        /*010c*/ 	.byte	0x01, 0x51
	.zero		2


	//----- nvinfo : EIATTR_MAXREG_COUNT
	.align		4
        /*0110*/ 	.byte	0x03, 0x1b
        /*0112*/ 	.short	0x00ff


	//----- nvinfo : EIATTR_NUM_BARRIERS
	.align		4
        /*0114*/ 	.byte	0x02, 0x4c
        /*0116*/ 	.byte	0x01
	.zero		1


	//----- nvinfo : EIATTR_INT_WARP_WIDE_INSTR_OFFSETS
	.align		4
        /*0118*/ 	.byte	0x04, 0x31
        /*011a*/ 	.short	(.L_50 - .L_49)


	//   ....[0]....
.L_49:
        /*011c*/ 	.word	0x00002920


	//   ....[1]....
        /*0120*/ 	.word	0x00002950


	//   ....[2]....
        /*0124*/ 	.word	0x00005600


	//   ....[3]....
        /*0128*/ 	.word	0x0000b250


	//   ....[4]....
        /*012c*/ 	.word	0x0000b2a0


	//----- nvinfo : EIATTR_COOP_GROUP_MASK_REGIDS
	.align		4
.L_50:
        /*0130*/ 	.byte	0x04, 0x29
        /*0132*/ 	.short	(.L_52 - .L_51)


	//   ....[0]....
.L_51:
        /*0134*/ 	.word	0xffffffff


	//   ....[1]....
        /*0138*/ 	.word	0xffffffff


	//   ....[2]....
        /*013c*/ 	.word	0xffffffff


	//   ....[3]....
        /*0140*/ 	.word	0xffffffff


	//----- nvinfo : EIATTR_COOP_GROUP_INSTR_OFFSETS
	.align		4
.L_52:
        /*0144*/ 	.byte	0x04, 0x28
        /*0146*/ 	.short	(.L_54 - .L_53)


	//   ....[0]....
.L_53:
        /*0148*/ 	.word	0x00000070


	//   ....[1]....
        /*014c*/ 	.word	0x00000330


	//   ....[2]....
        /*0150*/ 	.word	0x0000b0e0


	//   ....[3]....
        /*0154*/ 	.word	0x0000b350


	//----- nvinfo : EIATTR_VRC_CTA_INIT_COUNT
	.align		4
.L_54:
        /*0158*/ 	.byte	0x02, 0x4a
        /*015a*/ 	.byte	0x80
	.zero		1


	//----- nvinfo : EIATTR_MBARRIER_INSTR_OFFSETS
	.align		4
        /*015c*/ 	.byte	0x04, 0x39
        /*015e*/ 	.short	(.L_56 - .L_55)


	//   ....[0]....
.L_55:
        /*0160*/ 	.word	0x00002a40
        /*0164*/ 	.word	0x000000ff
        /*0168*/ 	.word	0x00000000
        /*016c*/ 	.short	0x0100
        /*016e*/ 	.byte	0x06
	.zero		1


	//   ....[1]....
        /*0170*/ 	.word	0x00005640
        /*0174*/ 	.word	0x000000ff
        /*0178*/ 	.word	0x00004008
        /*017c*/ 	.short	0x0100
        /*017e*/ 	.byte	0x09
	.zero		1


	//   ....[2]....
        /*0180*/ 	.word	0x00008600
        /*0184*/ 	.word	0x000000ff
        /*0188*/ 	.word	0x00000000
        /*018c*/ 	.short	0x010a
        /*018e*/ 	.byte	0x06
	.zero		1


	//   ....[3]....
        /*0190*/ 	.word	0x00009400
        /*0194*/ 	.word	0x000000ff
        /*0198*/ 	.word	0x00000000
        /*019c*/ 	.short	0x010a
        /*019e*/ 	.byte	0x06
	.zero		1


	//   ....[4]....
        /*01a0*/ 	.word	0x00009560
        /*01a4*/ 	.word	0x000000ff
        /*01a8*/ 	.word	0x00004000
        /*01ac*/ 	.short	0x0108
        /*01ae*/ 	.byte	0x09
	.zero		1


	//   ....[5]....
        /*01b0*/ 	.word	0x000095c0
        /*01b4*/ 	.word	0x000000ff
        /*01b8*/ 	.word	0x00004008
        /*01bc*/ 	.short	0x0108
        /*01be*/ 	.byte	0x09
	.zero		1


	//   ....[6]....
        /*01c0*/ 	.word	0x0000b370
        /*01c4*/ 	.word	0x000000ff
        /*01c8*/ 	.word	0x00000000
        /*01cc*/ 	.short	0x010a
        /*01ce*/ 	.byte	0x06
	.zero		1


	//   ....[7]....
        /*01d0*/ 	.word	0x0000b3a0
        /*01d4*/ 	.word	0x000000ff
        /*01d8*/ 	.word	0x00000000
        /*01dc*/ 	.short	0x010a
        /*01de*/ 	.byte	0x06
	.zero		1


	//----- nvinfo : EIATTR_NUM_MBARRIERS
	.align		4
.L_56:
        /*01e0*/ 	.byte	0x03, 0x38
        /*01e2*/ 	.short	0x0002


	//----- nvinfo : EIATTR_EXIT_INSTR_OFFSETS
	.align		4
        /*01e4*/ 	.byte	0x04, 0x1c
        /*01e6*/ 	.short	(.L_58 - .L_57)


	//   ....[0]....
.L_57:
        /*01e8*/ 	.word	0x0000b360


	//----- nvinfo : EIATTR_REQNTID
	.align		4
.L_58:
        /*01ec*/ 	.byte	0x04, 0x10
        /*01ee*/ 	.short	(.L_60 - .L_59)
.L_59:
        /*01f0*/ 	.word	0x00000080
        /*01f4*/ 	.word	0x00000001
        /*01f8*/ 	.word	0x00000001


	//----- nvinfo : EIATTR_CRS_STACK_SIZE
	.align		4
.L_60:
        /*01fc*/ 	.byte	0x04, 0x1e
        /*01fe*/ 	.short	(.L_62 - .L_61)
.L_61:
        /*0200*/ 	.word	0x00000000


	//----- nvinfo : EIATTR_CBANK_PARAM_SIZE
	.align		4
.L_62:
        /*0204*/ 	.byte	0x03, 0x19
        /*0206*/ 	.short	0x0050


	//----- nvinfo : EIATTR_PARAM_CBANK
	.align		4
        /*0208*/ 	.byte	0x04, 0x0a
        /*020a*/ 	.short	(.L_64 - .L_63)
	.align		4
.L_63:
        /*020c*/ 	.word	index@(.nv.constant0.matmul_kernel)
        /*0210*/ 	.short	0x0380
        /*0212*/ 	.short	0x0050


	//----- nvinfo : EIATTR_SW_WAR
	.align		4
.L_64:
        /*0214*/ 	.byte	0x04, 0x36
        /*0216*/ 	.short	(.L_66 - .L_65)
.L_65:
        /*0218*/ 	.word	0x00000008
.L_66:


//--------------------- .nv.compat                --------------------------
	.section	.nv.compat,"",@"SHT_CUDA_COMPAT_INFO"
	.align	4
        /*0000*/ 	.byte	0x02, 0x02, 0x02, 0x00, 0x02, 0x05, 0x05, 0x00, 0x02, 0x03, 0x00, 0x00, 0x02, 0x06, 0x01, 0x00


//--------------------- .nv.callgraph             --------------------------
	.section	.nv.callgraph,"",@"SHT_CUDA_CALLGRAPH"
	.align	4
	.sectionentsize	8
	.align		4
        /*0000*/ 	.word	0x00000000
	.align		4
        /*0004*/ 	.word	0xffffffff
	.align		4
        /*0008*/ 	.word	0x00000000
	.align		4
        /*000c*/ 	.word	0xfffffffe
	.align		4
        /*0010*/ 	.word	0x00000000
	.align		4
        /*0014*/ 	.word	0xfffffffd
	.align		4
        /*0018*/ 	.word	0x00000000
	.align		4
        /*001c*/ 	.word	0xfffffffc


//--------------------- .text.matmul_kernel       --------------------------
	.section	.text.matmul_kernel,"ax",@progbits
	.align	128
        .global         matmul_kernel
        .type           matmul_kernel,@function
        .size           matmul_kernel,(.L_x_21 - matmul_kernel)
        .other          matmul_kernel,@"STO_CUDA_ENTRY STV_DEFAULT"
matmul_kernel:
.text.matmul_kernel:
[----:B------:R-:W0:Y:S01]  /*0000*/  LDC R1, c[0x0][0x37c] ;  /* 0x0000df00ff017b82 */ /* 0x000e220000000800 */
[----:B------:R-:W1:Y:S01]  /*0010*/  S2R R3, SR_TID.X ;  /* 0x0000000000037919 */ /* 0x000e620000002100 */
[----:B------:R-:W2:Y:S01]  /*0020*/  LDCU.64 UR22, c[0x0][0x358] ;  /* 0x00006b00ff1677ac */ /* 0x000ea20008000a00 */
[----:B-1----:R-:W-:-:S13]  /*0030*/  ISETP.GE.U32.AND P0, PT, R3, 0x20, PT ;  /* 0x000000200300780c */ /* 0x002fda0003f06070 */
[----:B------:R-:W-:Y:S02]  /*0040*/  VOTEU.ANY UP0, P0 ;  /* 0x0000000000ff7886 */ /* 0x000fe40000000100 */
[----:B0-2---:R-:W-:Y:S05]  /*0050*/  BRA.U UP0, `(.L_x_0) ;  /* 0x0000000100b87547 */ /* 0x005fea000b800000 */
[----:B------:R-:W0:Y:S01]  /*0060*/  S2UR UR6, SR_CgaCtaId ;  /* 0x00000000000679c3 */ /* 0x000e220000008800 */
[----:B------:R-:W-:Y:S01]  /*0070*/  NOP ;  /* 0x0000000000007918 */ /* 0x000fe20000000000 */
[----:B------:R-:W-:Y:S02]  /*0080*/  UMOV UR4, 0x40 ;  /* 0x0000004000047882 */ /* 0x000fe40000000000 */
[----:B0-----:R-:W-:-:S09]  /*0090*/  ULEA UR4, UR6, UR4, 0x18 ;  /* 0x0000000406047291 */ /* 0x001fd2000f8ec0ff */
[----:B------:R-:W0:Y:S01]  /*00a0*/  LDS.U8 R0, [UR4] ;  /* 0x00000004ff007984 */ /* 0x000e220008000000 */
[----:B------:R-:W-:Y:S02]  /*00b0*/  UMOV UR4, 0x400 ;  /* 0x0000040000047882 */ /* 0x000fe40000000000 */
[----:B------:R-:W-:Y:S01]  /*00c0*/  ULEA UR4, UR6, UR4, 0x18 ;  /* 0x0000000406047291 */ /* 0x000fe2000f8ec0ff */
[----:B0-----:R-:W-:-:S13]  /*00d0*/  ISETP.NE.AND P0, PT, R0, RZ, PT ;  /* 0x000000ff0000720c */ /* 0x001fda0003f05270 */
[----:B------:R-:W-:Y:S05]  /*00e0*/  @P0 BRA `(.L_x_1) ;  /* 0x00000000007c0947 */ /* 0x000fea0003800000 */
[----:B------:R-:W-:-:S13]  /*00f0*/  ELECT P0, URZ, PT ;  /* 0x0000000000ff782f */ /* 0x000fda0003800000 */
[----:B------:R-:W-:Y:S05]  /*0100*/  @!P0 BRA `(.L_x_2) ;  /* 0x0000000000848947 */ /* 0x000fea0003800000 */
[----:B------:R-:W-:Y:S01]  /*0110*/  UMOV UR5, 0x4 ;  /* 0x0000000400057882 */ /* 0x000fe20000000000 */
[----:B------:R-:W-:Y:S02]  /*0120*/  IMAD.MOV.U32 R7, RZ, RZ, 0x1 ;  /* 0x00000001ff077424 */ /* 0x000fe400078e00ff */
[----:B------:R-:W-:Y:S02]  /*0130*/  IMAD.MOV.U32 R5, RZ, RZ, 0xf ;  /* 0x0000000fff057424 */ /* 0x000fe400078e00ff */
[----:B------:R-:W-:Y:S04]  /*0140*/  DEPBAR.LE SB0, 0x36 ;  /* 0x00008d800000791a */ /* 0x000fe80000000000 */
[----:B------:R-:W0:Y:S02]  /*0150*/  UTCATOMSWS.FIND_AND_SET.ALIGN UP1, UR5, UR5 ;  /* 0x00000005000575e3 */ /* 0x000e240008020800 */
[----:B0-----:R-:W-:-:S04]  /*0160*/  PLOP3.LUT P0, PT, PT, PT, UP1, 0x80, 0x8 ;  /* 0x000000000008781c */ /* 0x001fc80003f0f018 */
[----:B------:R-:W-:-:S04]  /*0170*/  SEL R0, RZ, 0xffffffff, !P0 ;  /* 0xffffffffff007807 */ /* 0x000fc80004000000 */
[----:B------:R-:W-:Y:S01]  /*0180*/  ISETP.NE.AND P0, PT, R0, RZ, PT ;  /* 0x000000ff0000720c */ /* 0x000fe20003f05270 */
[----:B------:R-:W-:-:S12]  /*0190*/  IMAD.U32 R0, RZ, RZ, UR5 ;  /* 0x00000005ff007e24 */ /* 0x000fd8000f8e00ff */
[----:B------:R-:W-:Y:S05]  /*01a0*/  @P0 BRA `(.L_x_3) ;  /* 0x0000000000240947 */ /* 0x000fea0003800000 */
.L_x_4:
[----:B------:R-:W-:Y:S05]  /*01b0*/  NANOSLEEP 0x64 ;  /* 0x000000640000795d */ /* 0x000fea0003800000 */
[----:B------:R-:W-:-:S05]  /*01c0*/  UMOV UR5, 0x4 ;  /* 0x0000000400057882 */ /* 0x000fca0000000000 */
[----:B------:R-:W-:Y:S04]  /*01d0*/  DEPBAR.LE SB0, 0x36 ;  /* 0x00008d800000791a */ /* 0x000fe80000000000 */
[----:B------:R-:W0:Y:S02]  /*01e0*/  UTCATOMSWS.FIND_AND_SET.ALIGN UP1, UR5, UR5 ;  /* 0x00000005000575e3 */ /* 0x000e240008020800 */
[----:B0-----:R-:W-:-:S04]  /*01f0*/  PLOP3.LUT P0, PT, PT, PT, UP1, 0x80, 0x8 ;  /* 0x000000000008781c */ /* 0x001fc80003f0f018 */
[----:B------:R-:W-:-:S04]  /*0200*/  SEL R0, RZ, 0xffffffff, !P0 ;  /* 0xffffffffff007807 */ /* 0x000fc80004000000 */
[----:B------:R-:W-:Y:S01]  /*0210*/  ISETP.NE.AND P0, PT, R0, RZ, PT ;  /* 0x000000ff0000720c */ /* 0x000fe20003f05270 */
[----:B------:R-:W-:-:S12]  /*0220*/  IMAD.U32 R0, RZ, RZ, UR5 ;  /* 0x00000005ff007e24 */ /* 0x000fd8000f8e00ff */
[----:B------:R-:W-:Y:S05]  /*0230*/  @!P0 BRA `(.L_x_4) ;  /* 0xfffffffc00dc8947 */ /* 0x000fea000383ffff */
.L_x_3:
[C---:B------:R-:W-:Y:S01]  /*0240*/  VIADD R4, R0.reuse, 0x10 ;  /* 0x0000001000047836 */ /* 0x040fe20000000000 */
[----:B------:R-:W-:Y:S01]  /*0250*/  UMOV UR5, 0x50 ;  /* 0x0000005000057882 */ /* 0x000fe20000000000 */
[----:B------:R-:W-:Y:S01]  /*0260*/  SHF.L.U32 R2, R5, R0, RZ ;  /* 0x0000000005027219 */ /* 0x000fe200000006ff */
[----:B------:R-:W-:Y:S01]  /*0270*/  ULEA UR5, UR6, UR5, 0x18 ;  /* 0x0000000506057291 */ /* 0x000fe2000f8ec0ff */
[----:B------:R-:W-:Y:S01]  /*0280*/  IMAD.SHL.U32 R0, R0, 0x20, RZ ;  /* 0x0000002000007824 */ /* 0x000fe200078e00ff */
[----:B------:R-:W-:-:S04]  /*0290*/  SHF.L.U32 R5, R7, R4, RZ ;  /* 0x0000000407057219 */ /* 0x000fc800000006ff */
[----:B------:R-:W-:-:S05]  /*02a0*/  LOP3.LUT R2, R5, R2, RZ, 0xfc, !PT ;  /* 0x0000000205027212 */ /* 0x000fca00078efcff */
[----:B------:R0:W-:Y:S04]  /*02b0*/  ATOMS.OR RZ, [UR5], R2 ;  /* 0x00000002ffff798c */ /* 0x0001e8000b000005 */
[----:B------:R0:W-:Y:S01]  /*02c0*/  STS [UR4], R0 ;  /* 0x00000000ff007988 */ /* 0x0001e20008000804 */
[----:B------:R-:W-:Y:S05]  /*02d0*/  BRA `(.L_x_2) ;  /* 0x0000000000107947 */ /* 0x000fea0003800000 */
.L_x_1:
[----:B------:R-:W-:Y:S01]  /*02e0*/  IMAD.MOV.U32 R0, RZ, RZ, -0x1 ;  /* 0xffffffffff007424 */ /* 0x000fe200078e00ff */
[----:B------:R-:W-:-:S04]  /*02f0*/  MOV R4, 0x320 ;  /* 0x0000032000047802 */ /* 0x000fc80000000f00 */
[----:B------:R0:W-:Y:S03]  /*0300*/  STS [UR4], R0 ;  /* 0x00000000ff007988 */ /* 0x0001e60008000804 */
[----:B0-----:R-:W-:Y:S05]  /*0310*/  CALL.REL.NOINC `($__internal_1_$__cuda_sm10x_tcgen05_guardrail_trap_phase_invalid_during_alloc) ;  /* 0x000000b000387944 */ /* 0x001fea0003c00000 */
.L_x_2:
[----:B------:R-:W-:Y:S05]  /*0320*/  WARPSYNC.ALL ;  /* 0x0000000000007948 */ /* 0x000fea0003800000 */
[----:B------:R-:W-:Y:S01]  /*0330*/  NOP ;  /* 0x0000000000007918 */ /* 0x000fe20000000000 */
.L_x_0:
[----:B------:R-:W1:Y:S08]  /*0340*/  LDC.64 R124, c[0x0][0x398] ;  /* 0x0000e600ff7c7b82 */ /* 0x000e700000000a00 */
[----:B------:R-:W2:Y:S02]  /*0350*/  S2UR UR5, SR_CgaSize ;  /* 0x00000000000579c3 */ /* 0x000ea40000008a00 */
[----:B--2---:R-:W-:-:S12]  /*0360*/  UIMAD UR5, UR5, -0xa0, URZ ;  /* 0xffffff60050578a4 */ /* 0x004fd8000f8e02ff */
[----:B------:R-:W2:Y:S01]  /*0370*/  LDCU UR5, c[0x0][UR5+0x2b0] ;  /* 0x00005600050577ac */ /* 0x000ea20008000800 */
[----:B------:R-:W-:Y:S01]  /*0380*/  SHF.R.U32.HI R143, RZ, 0x5, R3 ;  /* 0x00000005ff8f7819 */ /* 0x000fe20000011603 */
[----:B------:R-:W-:Y:S01]  /*0390*/  UMOV UR9, 0x400 ;  /* 0x0000040000097882 */ /* 0x000fe20000000000 */
[----:B------:R-:W3:Y:S01]  /*03a0*/  LDCU.128 UR12, c[0x0][0x380] ;  /* 0x00007000ff0c77ac */ /* 0x000ee20008000c00 */
[----:B------:R-:W4:Y:S01]  /*03b0*/  S2UR UR4, SR_CTAID.X ;  /* 0x00000000000479c3 */ /* 0x000f220000002500 */
[----:B------:R-:W-:-:S07]  /*03c0*/  UMOV UR7, 0x1 ;  /* 0x0000000100077882 */ /* 0x000fce0000000000 */
[----:B------:R-:W0:Y:S02]  /*03d0*/  LDC.64 R214, c[0x0][0x3a8] ;  /* 0x0000ea00ffd67b82 */ /* 0x000e240000000a00 */
[----:B01----:R-:W-:-:S05]  /*03e0*/  VIADD R0, R125, 0x3f ;  /* 0x0000003f7d007836 */ /* 0x003fca0000000000 */
[----:B------:R-:W-:Y:S02]  /*03f0*/  SHF.R.S32.HI R5, RZ, 0x1f, R0 ;  /* 0x0000001fff057819 */ /* 0x000fe40000011400 */
[----:B----4-:R-:W-:Y:S02]  /*0400*/  I2FP.F32.U32 R6, UR4 ;  /* 0x0000000400067c45 */ /* 0x010fe40008201000 */
[----:B------:R-:W-:-:S03]  /*0410*/  LEA.HI R5, R5, R0, RZ, 0x6 ;  /* 0x0000000005057211 */ /* 0x000fc600078f30ff */
[----:B--2---:R-:W-:Y:S01]  /*0420*/  FMUL R6, R6, UR5 ;  /* 0x0000000506067c20 */ /* 0x004fe20008400000 */
[----:B------:R-:W-:Y:S01]  /*0430*/  SHF.R.S32.HI R5, RZ, 0x6, R5 ;  /* 0x00000006ff057819 */ /* 0x000fe20000011405 */
[----:B------:R-:W0:Y:S02]  /*0440*/  S2UR UR5, SR_CgaCtaId ;  /* 0x00000000000579c3 */ /* 0x000e240000008800 */
[----:B------:R-:W-:Y:S02]  /*0450*/  F2I.U32.TRUNC.NTZ R7, R6 ;  /* 0x0000000600077305 */ /* 0x000fe4000020f000 */
[----:B------:R-:W-:-:S05]  /*0460*/  IMAD.SHL.U32 R2, R5, 0x8, RZ ;  /* 0x0000000805027824 */ /* 0x000fca00078e00ff */
[----:B------:R-:W-:-:S04]  /*0470*/  IABS R9, R2 ;  /* 0x0000000200097213 */ /* 0x000fc80000000000 */
[----:B------:R-:W1:Y:S01]  /*0480*/  I2F.RP R0, R9 ;  /* 0x0000000900007306 */ /* 0x000e620000209400 */
[----:B0-----:R-:W-:Y:S02]  /*0490*/  USHF.L.U32 UR4, UR5, 0x7, URZ ;  /* 0x0000000705047899 */ /* 0x001fe400080006ff */
[----:B------:R-:W-:-:S05]  /*04a0*/  ULEA UR9, UR5, UR9, 0x18 ;  /* 0x0000000905097291 */ /* 0x000fca000f8ec0ff */
[----:B-1----:R-:W0:Y:S01]  /*04b0*/  MUFU.RCP R0, R0 ;  /* 0x0000000000007308 */ /* 0x002e220000001000 */
[----:B------:R-:W-:Y:S01]  /*04c0*/  ULOP3.LUT UR4, UR4, 0x180, URZ, 0xc0, !UPT ;  /* 0x0000018004047892 */ /* 0x000fe2000f8ec0ff */
[----:B0-----:R-:W-:Y:S01]  /*04d0*/  VIADD R4, R0, 0xffffffe ;  /* 0x0ffffffe00047836 */ /* 0x001fe20000000000 */
[----:B------:R-:W-:-:S05]  /*04e0*/  IABS R0, R7 ;  /* 0x0000000700007213 */ /* 0x000fca0000000000 */
[----:B------:R0:W1:Y:S02]  /*04f0*/  F2I.FTZ.U32.TRUNC.NTZ R5, R4 ;  /* 0x0000000400057305 */ /* 0x000064000021f000 */
[----:B0-----:R-:W-:Y:S02]  /*0500*/  IMAD.MOV.U32 R4, RZ, RZ, RZ ;  /* 0x000000ffff047224 */ /* 0x001fe400078e00ff */
[----:B-1----:R-:W-:-:S04]  /*0510*/  IMAD.MOV R8, RZ, RZ, -R5 ;  /* 0x000000ffff087224 */ /* 0x002fc800078e0a05 */
[----:B------:R-:W-:Y:S01]  /*0520*/  IMAD R11, R8, R9, RZ ;  /* 0x00000009080b7224 */ /* 0x000fe200078e02ff */
[----:B------:R-:W-:-:S03]  /*0530*/  IABS R8, R2 ;  /* 0x0000000200087213 */ /* 0x000fc60000000000 */
[----:B------:R-:W-:-:S04]  /*0540*/  IMAD.HI.U32 R5, R5, R11, R4 ;  /* 0x0000000b05057227 */ /* 0x000fc800078e0004 */
[----:B------:R-:W-:Y:S02]  /*0550*/  IMAD.MOV R4, RZ, RZ, -R8 ;  /* 0x000000ffff047224 */ /* 0x000fe400078e0a08 */
[----:B------:R-:W-:-:S04]  /*0560*/  IMAD.HI.U32 R5, R5, R0, RZ ;  /* 0x0000000005057227 */ /* 0x000fc800078e00ff */
[----:B------:R-:W-:Y:S01]  /*0570*/  IMAD R0, R5, R4, R0 ;  /* 0x0000000405007224 */ /* 0x000fe200078e0200 */
[----:B------:R-:W-:Y:S04]  /*0580*/  BAR.SYNC.DEFER_BLOCKING 0x0 ;  /* 0x0000000000007b1d */ /* 0x000fe80000010000 */
[----:B------:R-:W-:-:S13]  /*0590*/  ISETP.GT.U32.AND P1, PT, R9, R0, PT ;  /* 0x000000000900720c */ /* 0x000fda0003f24070 */
[----:B------:R-:W-:Y:S02]  /*05a0*/  @!P1 IMAD.IADD R0, R0, 0x1, -R9 ;  /* 0x0000000100009824 */ /* 0x000fe400078e0a09 */
[----:B------:R-:W-:Y:S01]  /*05b0*/  @!P1 VIADD R5, R5, 0x1 ;  /* 0x0000000105059836 */ /* 0x000fe20000000000 */
[----:B------:R-:W-:Y:S02]  /*05c0*/  ISETP.NE.AND P1, PT, R2, RZ, PT ;  /* 0x000000ff0200720c */ /* 0x000fe40003f25270 */
[----:B------:R-:W-:Y:S02]  /*05d0*/  ISETP.GE.U32.AND P0, PT, R0, R9, PT ;  /* 0x000000090000720c */ /* 0x000fe40003f06070 */
[----:B------:R-:W-:-:S04]  /*05e0*/  LOP3.LUT R0, R7, R2, RZ, 0x3c, !PT ;  /* 0x0000000207007212 */ /* 0x000fc800078e3cff */
[----:B------:R-:W-:Y:S01]  /*05f0*/  ISETP.GE.AND P2, PT, R0, RZ, PT ;  /* 0x000000ff0000720c */ /* 0x000fe20003f46270 */
[----:B------:R-:W-:-:S06]  /*0600*/  VIADD R0, R124, 0x1ff ;  /* 0x000001ff7c007836 */ /* 0x000fcc0000000000 */
[----:B------:R-:W-:-:S04]  /*0610*/  @P0 VIADD R5, R5, 0x1 ;  /* 0x0000000105050836 */ /* 0x000fc80000000000 */
[----:B------:R-:W-:Y:S01]  /*0620*/  IMAD.MOV.U32 R4, RZ, RZ, R5 ;  /* 0x000000ffff047224 */ /* 0x000fe200078e0005 */
[----:B------:R-:W-:-:S03]  /*0630*/  SHF.R.S32.HI R5, RZ, 0x1f, R0 ;  /* 0x0000001fff057819 */ /* 0x000fc60000011400 */
[----:B------:R-:W-:Y:S01]  /*0640*/  @!P2 IMAD.MOV R4, RZ, RZ, -R4 ;  /* 0x000000ffff04a224 */ /* 0x000fe200078e0a04 */
[----:B------:R-:W-:Y:S02]  /*0650*/  @!P1 LOP3.LUT R4, RZ, R2, RZ, 0x33, !PT ;  /* 0x00000002ff049212 */ /* 0x000fe400078e33ff */
[----:B------:R-:W-:-:S03]  /*0660*/  LEA.HI R5, R5, R0, RZ, 0x9 ;  /* 0x0000000005057211 */ /* 0x000fc600078f48ff */
[----:B------:R-:W-:Y:S02]  /*0670*/  IMAD.SHL.U32 R6, R4, 0x8, RZ ;  /* 0x0000000804067824 */ /* 0x000fe400078e00ff */
[----:B------:R-:W-:-:S03]  /*0680*/  IMAD.MOV R4, RZ, RZ, -R4 ;  /* 0x000000ffff047224 */ /* 0x000fc600078e0a04 */
[----:B------:R-:W-:Y:S01]  /*0690*/  LEA.HI.SX32 R5, R5, -R6, 0x17 ;  /* 0x8000000605057211 */ /* 0x000fe200078fbaff */
[----:B------:R-:W-:Y:S02]  /*06a0*/  IMAD R8, R2, R4, R7 ;  /* 0x0000000402087224 */ /* 0x000fe400078e0207 */
[----:B------:R-:W-:Y:S01]  /*06b0*/  IMAD.MOV.U32 R4, RZ, RZ, RZ ;  /* 0x000000ffff047224 */ /* 0x000fe200078e00ff */
[----:B------:R-:W-:Y:S02]  /*06c0*/  VIMNMX R13, PT, PT, R5, 0x8, PT ;  /* 0x00000008050d7848 */ /* 0x000fe40003fe0100 */
[----:B------:R-:W-:Y:S02]  /*06d0*/  IABS R11, R8 ;  /* 0x00000008000b7213 */ /* 0x000fe40000000000 */
[----:B------:R-:W-:-:S04]  /*06e0*/  IABS R9, R13 ;  /* 0x0000000d00097213 */ /* 0x000fc80000000000 */
[----:B------:R-:W0:Y:S08]  /*06f0*/  I2F.RP R0, R9 ;  /* 0x0000000900007306 */ /* 0x000e300000209400 */
[----:B0-----:R-:W0:Y:S02]  /*0700*/  MUFU.RCP R0, R0 ;  /* 0x0000000000007308 */ /* 0x001e240000001000 */
[----:B0-----:R-:W-:-:S06]  /*0710*/  VIADD R5, R0, 0xffffffe ;  /* 0x0ffffffe00057836 */ /* 0x001fcc0000000000 */
[----:B------:R-:W0:Y:S02]  /*0720*/  F2I.FTZ.U32.TRUNC.NTZ R5, R5 ;  /* 0x0000000500057305 */ /* 0x000e24000021f000 */
[----:B0-----:R-:W-:-:S04]  /*0730*/  IMAD.MOV R10, RZ, RZ, -R5 ;  /* 0x000000ffff0a7224 */ /* 0x001fc800078e0a05 */
[----:B------:R-:W-:Y:S01]  /*0740*/  IMAD.MOV.U32 R2, RZ, RZ, R10 ;  /* 0x000000ffff027224 */ /* 0x000fe200078e000a */
[----:B------:R-:W-:-:S03]  /*0750*/  IABS R10, R124 ;  /* 0x0000007c000a7213 */ /* 0x000fc60000000000 */
[----:B------:R-:W-:Y:S01]  /*0760*/  IMAD R7, R2, R9, RZ ;  /* 0x0000000902077224 */ /* 0x000fe200078e02ff */
[----:B------:R-:W-:-:S03]  /*0770*/  IABS R2, R13 ;  /* 0x0000000d00027213 */ /* 0x000fc60000000000 */
[----:B------:R-:W-:Y:S01]  /*0780*/  IMAD.HI.U32 R4, R5, R7, R4 ;  /* 0x0000000705047227 */ /* 0x000fe200078e0004 */
[----:B------:R-:W-:-:S03]  /*0790*/  IABS R7, R125 ;  /* 0x0000007d00077213 */ /* 0x000fc60000000000 */
[----:B------:R-:W-:Y:S02]  /*07a0*/  IMAD.MOV R0, RZ, RZ, -R2 ;  /* 0x000000ffff007224 */ /* 0x000fe400078e0a02 */
[----:B------:R-:W-:Y:S01]  /*07b0*/  IMAD.HI.U32 R4, R4, R11, RZ ;  /* 0x0000000b04047227 */ /* 0x000fe200078e00ff */
[----:B------:R-:W0:Y:S03]  /*07c0*/  I2F.RP R2, R10 ;  /* 0x0000000a00027306 */ /* 0x000e260000209400 */
[----:B------:R-:W-:-:S05]  /*07d0*/  IMAD R0, R4, R0, R11 ;  /* 0x0000000004007224 */ /* 0x000fca00078e020b */
[----:B------:R-:W-:Y:S01]  /*07e0*/  ISETP.GT.U32.AND P1, PT, R9, R0, PT ;  /* 0x000000000900720c */ /* 0x000fe20003f24070 */
[----:B0-----:R-:W0:-:S12]  /*07f0*/  MUFU.RCP R2, R2 ;  /* 0x0000000200027308 */ /* 0x001e180000001000 */
[----:B------:R-:W-:Y:S02]  /*0800*/  @!P1 IMAD.IADD R0, R0, 0x1, -R9 ;  /* 0x0000000100009824 */ /* 0x000fe400078e0a09 */
[----:B------:R-:W-:Y:S01]  /*0810*/  @!P1 VIADD R4, R4, 0x1 ;  /* 0x0000000104049836 */ /* 0x000fe20000000000 */
[----:B------:R-:W-:Y:S02]  /*0820*/  ISETP.NE.AND P1, PT, R13, RZ, PT ;  /* 0x000000ff0d00720c */ /* 0x000fe40003f25270 */
[----:B------:R-:W-:Y:S02]  /*0830*/  ISETP.GE.U32.AND P0, PT, R0, R9, PT ;  /* 0x000000090000720c */ /* 0x000fe40003f06070 */
[----:B------:R-:W-:-:S04]  /*0840*/  LOP3.LUT R0, R8, R13, RZ, 0x3c, !PT ;  /* 0x0000000d08007212 */ /* 0x000fc800078e3cff */
[----:B------:R-:W-:-:S07]  /*0850*/  ISETP.GE.AND P2, PT, R0, RZ, PT ;  /* 0x000000ff0000720c */ /* 0x000fce0003f46270 */
[----:B------:R-:W-:-:S04]  /*0860*/  @P0 VIADD R4, R4, 0x1 ;  /* 0x0000000104040836 */ /* 0x000fc80000000000 */
[----:B------:R-:W-:Y:S02]  /*0870*/  IMAD.MOV.U32 R12, RZ, RZ, R4 ;  /* 0x000000ffff0c7224 */ /* 0x000fe400078e0004 */
[----:B0-----:R-:W-:Y:S02]  /*0880*/  VIADD R4, R2, 0xffffffe ;  /* 0x0ffffffe02047836 */ /* 0x001fe40000000000 */
[----:B------:R-:W-:Y:S01]  /*0890*/  @!P2 IMAD.MOV R12, RZ, RZ, -R12 ;  /* 0x000000ffff0ca224 */ /* 0x000fe200078e0a0c */
[----:B------:R-:W-:Y:S01]  /*08a0*/  @!P1 LOP3.LUT R12, RZ, R13, RZ, 0x33, !PT ;  /* 0x0000000dff0c9212 */ /* 0x000fe200078e33ff */
[----:B------:R0:W1:Y:S04]  /*08b0*/  F2I.FTZ.U32.TRUNC.NTZ R5, R4 ;  /* 0x0000000400057305 */ /* 0x000068000021f000 */
[----:B------:R-:W-:-:S04]  /*08c0*/  IMAD.MOV R0, RZ, RZ, -R12 ;  /* 0x000000ffff007224 */ /* 0x000fc800078e0a0c */
[----:B------:R-:W-:Y:S02]  /*08d0*/  IMAD R0, R13, R0, R8 ;  /* 0x000000000d007224 */ /* 0x000fe400078e0208 */
[----:B------:R-:W2:Y:S01]  /*08e0*/  I2F.RP R8, R7 ;  /* 0x0000000700087306 */ /* 0x000ea20000209400 */
[----:B0-----:R-:W-:Y:S02]  /*08f0*/  IMAD.MOV.U32 R4, RZ, RZ, RZ ;  /* 0x000000ffff047224 */ /* 0x001fe400078e00ff */
[----:B------:R-:W-:Y:S01]  /*0900*/  IMAD.IADD R0, R6, 0x1, R0 ;  /* 0x0000000106007824 */ /* 0x000fe200078e0200 */
[----:B------:R-:W-:Y:S01]  /*0910*/  LOP3.LUT R6, R3, 0x7f, RZ, 0xc0, !PT ;  /* 0x0000007f03067812 */ /* 0x000fe200078ec0ff */
[----:B-1----:R-:W-:-:S03]  /*0920*/  IMAD.MOV R11, RZ, RZ, -R5 ;  /* 0x000000ffff0b7224 */ /* 0x002fc600078e0a05 */
[----:B------:R-:W-:Y:S02]  /*0930*/  LEA R9, R0, UR4, 0x9 ;  /* 0x0000000400097c11 */ /* 0x000fe4000f8e48ff */
[----:B------:R-:W-:-:S03]  /*0940*/  ISETP.NE.U32.AND P1, PT, R6, RZ, PT ;  /* 0x000000ff0600720c */ /* 0x000fc60003f25070 */
[----:B------:R-:W-:Y:S02]  /*0950*/  IMAD.IADD R2, R6, 0x1, R9 ;  /* 0x0000000106027824 */ /* 0x000fe400078e0209 */
[----:B------:R-:W-:Y:S01]  /*0960*/  IMAD R9, R11, R10, RZ ;  /* 0x0000000a0b097224 */ /* 0x000fe200078e02ff */
[----:B--2---:R-:W0:Y:S01]  /*0970*/  MUFU.RCP R8, R8 ;  /* 0x0000000800087308 */ /* 0x004e220000001000 */
[----:B------:R-:W-:Y:S02]  /*0980*/  SHF.R.U32.HI R11, RZ, 0x6, R3 ;  /* 0x00000006ff0b7819 */ /* 0x000fe40000011603 */
[----:B------:R-:W-:Y:S01]  /*0990*/  IABS R0, R2 ;  /* 0x0000000200007213 */ /* 0x000fe20000000000 */
[----:B------:R-:W-:Y:S01]  /*09a0*/  IMAD.HI.U32 R4, R5, R9, R4 ;  /* 0x0000000905047227 */ /* 0x000fe200078e0004 */
[----:B------:R-:W-:Y:S02]  /*09b0*/  SGXT.U32 R11, R11, 0x1 ;  /* 0x000000010b0b781a */ /* 0x000fe40000000000 */
[----:B------:R-:W-:Y:S01]  /*09c0*/  ISETP.GE.AND P2, PT, R2, RZ, PT ;  /* 0x000000ff0200720c */ /* 0x000fe20003f46270 */
[----:B------:R-:W-:-:S02]  /*09d0*/  IMAD.MOV.U32 R9, RZ, RZ, R0 ;  /* 0x000000ffff097224 */ /* 0x000fc400078e0000 */
[----:B------:R-:W-:Y:S02]  /*09e0*/  IMAD.SHL.U32 R0, R12, 0x40, RZ ;  /* 0x000000400c007824 */ /* 0x000fe400078e00ff */
[----:B------:R-:W-:-:S04]  /*09f0*/  IMAD.HI.U32 R4, R4, R9, RZ ;  /* 0x0000000904047227 */ /* 0x000fc800078e00ff */
[----:B------:R-:W-:-:S04]  /*0a00*/  IMAD.MOV R4, RZ, RZ, -R4 ;  /* 0x000000ffff047224 */ /* 0x000fc800078e0a04 */
[----:B------:R-:W-:Y:S02]  /*0a10*/  IMAD R9, R10, R4, R9 ;  /* 0x000000040a097224 */ /* 0x000fe400078e0209 */
[----:B0-----:R-:W-:-:S03]  /*0a20*/  VIADD R4, R8, 0xffffffe ;  /* 0x0ffffffe08047836 */ /* 0x001fc60000000000 */
[----:B------:R-:W-:Y:S01]  /*0a30*/  ISETP.GT.U32.AND P0, PT, R10, R9, PT ;  /* 0x000000090a00720c */ /* 0x000fe20003f04070 */
[----:B------:R0:W1:Y:S02]  /*0a40*/  F2I.FTZ.U32.TRUNC.NTZ R5, R4 ;  /* 0x0000000400057305 */ /* 0x000064000021f000 */
[----:B0-----:R-:W-:-:S10]  /*0a50*/  IMAD.MOV.U32 R4, RZ, RZ, RZ ;  /* 0x000000ffff047224 */ /* 0x001fd400078e00ff */
[----:B------:R-:W-:Y:S02]  /*0a60*/  @!P0 IMAD.IADD R9, R9, 0x1, -R10 ;  /* 0x0000000109098824 */ /* 0x000fe400078e0a0a */
[----:B-1----:R-:W-:-:S03]  /*0a70*/  IMAD.MOV R8, RZ, RZ, -R5 ;  /* 0x000000ffff087224 */ /* 0x002fc600078e0a05 */
[----:B------:R-:W-:Y:S01]  /*0a80*/  ISETP.GT.U32.AND P0, PT, R10, R9, PT ;  /* 0x000000090a00720c */ /* 0x000fe20003f04070 */
[----:B------:R-:W-:Y:S01]  /*0a90*/  IMAD R13, R8, R7, RZ ;  /* 0x00000007080d7224 */ /* 0x000fe200078e02ff */
[----:B------:R-:W-:-:S03]  /*0aa0*/  LOP3.LUT R8, R0, R11, RZ, 0xfc, !PT ;  /* 0x0000000b00087212 */ /* 0x000fc600078efcff */
[----:B------:R-:W-:Y:S01]  /*0ab0*/  IMAD.HI.U32 R11, R5, R13, R4 ;  /* 0x0000000d050b7227 */ /* 0x000fe200078e0004 */
[C---:B------:R-:W-:Y:S01]  /*0ac0*/  LOP3.LUT R6, R8.reuse, 0x2, RZ, 0xfc, !PT ;  /* 0x0000000208067812 */ /* 0x040fe200078efcff */
[----:B------:R-:W0:Y:S01]  /*0ad0*/  LDC.64 R4, c[0x0][0x3a0] ;  /* 0x0000e800ff047b82 */ /* 0x000e220000000a00 */
[----:B------:R-:W-:Y:S02]  /*0ae0*/  LOP3.LUT R26, R8, 0x6, RZ, 0xfc, !PT ;  /* 0x00000006081a7812 */ /* 0x000fe400078efcff */
[----:B------:R-:W-:-:S03]  /*0af0*/  IABS R14, R6 ;  /* 0x00000006000e7213 */ /* 0x000fc60000000000 */
[----:B------:R-:W-:Y:S01]  /*0b00*/  @!P0 IMAD.IADD R9, R9, 0x1, -R10 ;  /* 0x0000000109098824 */ /* 0x000fe200078e0a0a */
[----:B------:R-:W-:Y:S02]  /*0b10*/  LOP3.LUT R10, R8, 0x4, RZ, 0xfc, !PT ;  /* 0x00000004080a7812 */ /* 0x000fe400078efcff */
[----:B------:R-:W-:Y:S02]  /*0b20*/  IABS R20, R26 ;  /* 0x0000001a00147213 */ /* 0x000fe40000000000 */
[----:B------:R-:W-:Y:S02]  /*0b30*/  IABS R16, R10 ;  /* 0x0000000a00107213 */ /* 0x000fe40000000000 */
[----:B------:R-:W-:Y:S01]  /*0b40*/  ISETP.GE.AND P3, PT, R6, RZ, PT ;  /* 0x000000ff0600720c */ /* 0x000fe20003f66270 */
[C---:B------:R-:W-:Y:S01]  /*0b50*/  IMAD.HI.U32 R6, R11.reuse, R14, RZ ;  /* 0x0000000e0b067227 */ /* 0x040fe200078e00ff */
[----:B------:R-:W-:Y:S02]  /*0b60*/  LOP3.LUT R28, R8, 0x8, RZ, 0xfc, !PT ;  /* 0x00000008081c7812 */ /* 0x000fe400078efcff */
[----:B------:R-:W-:Y:S01]  /*0b70*/  ISETP.GE.AND P6, PT, R10, RZ, PT ;  /* 0x000000ff0a00720c */ /* 0x000fe20003fc6270 */
[----:B------:R-:W-:Y:S01]  /*0b80*/  IMAD.HI.U32 R10, R11, R16, RZ ;  /* 0x000000100b0a7227 */ /* 0x000fe200078e00ff */
[----:B------:R-:W-:-:S02]  /*0b90*/  IABS R22, R28 ;  /* 0x0000001c00167213 */ /* 0x000fc40000000000 */
[----:B------:R-:W-:Y:S01]  /*0ba0*/  ISETP.NE.AND P0, PT, R124, RZ, PT ;  /* 0x000000ff7c00720c */ /* 0x000fe20003f05270 */
[----:B------:R-:W-:Y:S01]  /*0bb0*/  IMAD.HI.U32 R12, R11, R20, RZ ;  /* 0x000000140b0c7227 */ /* 0x000fe200078e00ff */
[C---:B------:R-:W-:Y:S02]  /*0bc0*/  LOP3.LUT R29, R8.reuse, 0xc, RZ, 0xfc, !PT ;  /* 0x0000000c081d7812 */ /* 0x040fe400078efcff */
[C---:B------:R-:W-:Y:S01]  /*0bd0*/  LOP3.LUT R31, R8.reuse, 0x10, RZ, 0xfc, !PT ;  /* 0x00000010081f7812 */ /* 0x040fe200078efcff */
[----:B------:R-:W-:Y:S01]  /*0be0*/  IMAD.MOV R15, RZ, RZ, -R6 ;  /* 0x000000ffff0f7224 */ /* 0x000fe200078e0a06 */
[----:B------:R-:W-:Y:S01]  /*0bf0*/  IABS R18, R29 ;  /* 0x0000001d00127213 */ /* 0x000fe20000000000 */
[----:B------:R-:W-:Y:S01]  /*0c00*/  IMAD.MOV R10, RZ, RZ, -R10 ;  /* 0x000000ffff0a7224 */ /* 0x000fe200078e0a0a */
[C---:B------:R-:W-:Y:S01]  /*0c10*/  LOP3.LUT R33, R8.reuse, 0x12, RZ, 0xfc, !PT ;  /* 0x0000001208217812 */ /* 0x040fe200078efcff */
[----:B------:R-:W-:Y:S01]  /*0c20*/  IMAD.MOV R17, RZ, RZ, -R12 ;  /* 0x000000ffff117224 */ /* 0x000fe200078e0a0c */
[C---:B------:R-:W-:Y:S01]  /*0c30*/  LOP3.LUT R35, R8.reuse, 0x20, RZ, 0xfc, !PT ;  /* 0x0000002008237812 */ /* 0x040fe200078efcff */
[----:B------:R-:W-:Y:S01]  /*0c40*/  IMAD R12, R7, R15, R14 ;  /* 0x0000000f070c7224 */ /* 0x000fe200078e020e */
[----:B------:R-:W-:Y:S01]  /*0c50*/  LOP3.LUT R39, R8, 0x2a, RZ, 0xfc, !PT ;  /* 0x0000002a08277812 */ /* 0x000fe200078efcff */
[----:B------:R-:W-:Y:S01]  /*0c60*/  IMAD.HI.U32 R13, R11, R22, RZ ;  /* 0x000000160b0d7227 */ /* 0x000fe200078e00ff */
[----:B------:R-:W-:-:S02]  /*0c70*/  IABS R36, R35 ;  /* 0x0000002300247213 */ /* 0x000fc40000000000 */
[----:B------:R-:W-:Y:S01]  /*0c80*/  IABS R46, R39 ;  /* 0x00000027002e7213 */ /* 0x000fe20000000000 */
[C---:B------:R-:W-:Y:S01]  /*0c90*/  IMAD R14, R7.reuse, R10, R16 ;  /* 0x0000000a070e7224 */ /* 0x040fe200078e0210 */
[----:B------:R-:W-:Y:S01]  /*0ca0*/  LOP3.LUT R37, R8, 0x28, RZ, 0xfc, !PT ;  /* 0x0000002808257812 */ /* 0x000fe200078efcff */
[----:B0-----:R-:W-:Y:S01]  /*0cb0*/  VIADD R10, R4, 0xffffffec ;  /* 0xffffffec040a7836 */ /* 0x001fe20000000000 */
[----:B------:R-:W-:Y:S01]  /*0cc0*/  LOP3.LUT R41, R8, 0x2c, RZ, 0xfc, !PT ;  /* 0x0000002c08297812 */ /* 0x000fe200078efcff */
[----:B------:R-:W-:Y:S01]  /*0cd0*/  IMAD.MOV.U32 R6, RZ, RZ, R9 ;  /* 0x000000ffff067224 */ /* 0x000fe200078e0009 */
[----:B------:R-:W-:Y:S01]  /*0ce0*/  IABS R38, R37 ;  /* 0x0000002500267213 */ /* 0x000fe20000000000 */
[----:B------:R-:W-:Y:S01]  /*0cf0*/  IMAD.MOV R13, RZ, RZ, -R13 ;  /* 0x000000ffff0d7224 */ /* 0x000fe200078e0a0d */
[----:B------:R-:W-:Y:S01]  /*0d00*/  ISETP.GE.U32.AND P5, PT, R10, 0x7fffffad, PT ;  /* 0x7fffffad0a00780c */ /* 0x000fe20003fa6070 */
[C---:B------:R-:W-:Y:S01]  /*0d10*/  VIADD R9, R4.reuse, 0xffffffed ;  /* 0xffffffed04097836 */ /* 0x040fe20000000000 */
[----:B------:R-:W-:Y:S01]  /*0d20*/  IABS R48, R41 ;  /* 0x0000002900307213 */ /* 0x000fe20000000000 */
[----:B------:R-:W-:Y:S01]  /*0d30*/  VIADD R10, R4, 0xffffffe8 ;  /* 0xffffffe8040a7836 */ /* 0x000fe20000000000 */
[----:B------:R-:W-:Y:S01]  /*0d40*/  LOP3.LUT R43, R8, 0x30, RZ, 0xfc, !PT ;  /* 0x00000030082b7812 */ /* 0x000fe200078efcff */
[----:B------:R-:W-:Y:S01]  /*0d50*/  @!P2 IMAD.MOV R6, RZ, RZ, -R6 ;  /* 0x000000ffff06a224 */ /* 0x000fe200078e0a06 */
[----:B------:R-:W-:Y:S01]  /*0d60*/  @!P0 LOP3.LUT R6, RZ, R124, RZ, 0x33, !PT ;  /* 0x0000007cff068212 */ /* 0x000fe200078e33ff */
[----:B------:R-:W-:Y:S01]  /*0d70*/  IMAD R22, R7, R13, R22 ;  /* 0x0000000d07167224 */ /* 0x000fe200078e0216 */
[----:B------:R-:W-:Y:S01]  /*0d80*/  ISETP.GE.U32.AND P0, PT, R9, 0x7fffffae, PT ;  /* 0x7fffffae0900780c */ /* 0x000fe20003f06070 */
[----:B------:R-:W-:Y:S01]  /*0d90*/  VIADD R15, R4, 0xffffffee ;  /* 0xffffffee040f7836 */ /* 0x000fe20000000000 */
[----:B------:R-:W-:Y:S01]  /*0da0*/  LOP3.LUT R45, R8, 0x32, RZ, 0xfc, !PT ;  /* 0x00000032082d7812 */ /* 0x000fe200078efcff */
[C---:B------:R-:W-:Y:S01]  /*0db0*/  VIADD R13, R4.reuse, 0xffffffef ;  /* 0xffffffef040d7836 */ /* 0x040fe20000000000 */
[----:B------:R-:W-:Y:S01]  /*0dc0*/  SEL R68, RZ, 0x1fffe, P0 ;  /* 0x0001fffeff447807 */ /* 0x000fe20000000000 */
[----:B------:R-:W-:Y:S01]  /*0dd0*/  IMAD R20, R7, R17, R20 ;  /* 0x0000001107147224 */ /* 0x000fe200078e0214 */
[----:B------:R-:W-:Y:S01]  /*0de0*/  SEL R17, RZ, 0x1, P5 ;  /* 0x00000001ff117807 */ /* 0x000fe20002800000 */
[----:B------:R-:W-:Y:S01]  /*0df0*/  VIADD R9, R4, 0xffffffe9 ;  /* 0xffffffe904097836 */ /* 0x000fe20000000000 */
[----:B------:R-:W-:Y:S01]  /*0e00*/  ISETP.GE.U32.AND P5, PT, R10, 0x7fffffa9, PT ;  /* 0x7fffffa90a00780c */ /* 0x000fe20003fa6070 */
[C---:B------:R-:W-:Y:S01]  /*0e10*/  VIADD R10, R4.reuse, 0xffffffea ;  /* 0xffffffea040a7836 */ /* 0x040fe20000000000 */
[----:B------:R-:W-:Y:S01]  /*0e20*/  ISETP.GE.U32.AND P4, PT, R15, 0x7fffffaf, PT ;  /* 0x7fffffaf0f00780c */ /* 0x000fe20003f86070 */
[C---:B------:R-:W-:Y:S01]  /*0e30*/  VIADD R16, R4.reuse, 0xffffffe4 ;  /* 0xffffffe404107836 */ /* 0x040fe20000000000 */
[----:B------:R-:W-:Y:S01]  /*0e40*/  ISETP.GE.U32.AND P2, PT, R13, 0x7fffffb0, PT ;  /* 0x7fffffb00d00780c */ /* 0x000fe20003f46070 */
[C---:B------:R-:W-:Y:S01]  /*0e50*/  VIADD R13, R4.reuse, 0xffffffeb ;  /* 0xffffffeb040d7836 */ /* 0x040fe20000000000 */
[----:B------:R-:W-:Y:S01]  /*0e60*/  ISETP.GE.U32.AND P0, PT, R9, 0x7fffffaa, PT ;  /* 0x7fffffaa0900780c */ /* 0x000fe20003f06070 */
[----:B------:R-:W-:Y:S01]  /*0e70*/  VIADD R15, R4, 0xffffffe5 ;  /* 0xffffffe5040f7836 */ /* 0x000fe20000000000 */
[----:B------:R-:W-:Y:S01]  /*0e80*/  SEL R9, RZ, 0x4, P4 ;  /* 0x00000004ff097807 */ /* 0x000fe20002000000 */
[----:B------:R-:W-:Y:S01]  /*0e90*/  IMAD.IADD R17, R17, 0x1, R68 ;  /* 0x0000000111117824 */ /* 0x000fe200078e0244 */
[----:B------:R-:W-:Y:S01]  /*0ea0*/  ISETP.GE.U32.AND P4, PT, R10, 0x7fffffab, PT ;  /* 0x7fffffab0a00780c */ /* 0x000fe20003f86070 */
[----:B------:R-:W-:Y:S01]  /*0eb0*/  IMAD R115, R6, R5, RZ ;  /* 0x0000000506737224 */ /* 0x000fe200078e02ff */
[----:B------:R-:W-:Y:S01]  /*0ec0*/  SEL R10, RZ, 0x7fff8, P2 ;  /* 0x0007fff8ff0a7807 */ /* 0x000fe20001000000 */
[----:B------:R-:W-:Y:S01]  /*0ed0*/  VIADD R6, R4, 0xffffffff ;  /* 0xffffffff04067836 */ /* 0x000fe20000000000 */
[----:B------:R-:W-:-:S02]  /*0ee0*/  SEL R21, RZ, 0x1, P5 ;  /* 0x00000001ff157807 */ /* 0x000fc40002800000 */
[----:B------:R-:W-:Y:S01]  /*0ef0*/  ISETP.GE.U32.AND P2, PT, R13, 0x7fffffac, PT ;  /* 0x7fffffac0d00780c */ /* 0x000fe20003f46070 */
[----:B------:R-:W-:Y:S01]  /*0f00*/  VIADD R13, R4, 0xffffffe6 ;  /* 0xffffffe6040d7836 */ /* 0x000fe20000000000 */
[----:B------:R-:W-:Y:S01]  /*0f10*/  ISETP.GE.U32.AND P5, PT, R16, 0x7fffffa5, PT ;  /* 0x7fffffa51000780c */ /* 0x000fe20003fa6070 */
[----:B------:R-:W-:Y:S01]  /*0f20*/  VIADD R16, R4, 0xffffffe2 ;  /* 0xffffffe204107836 */ /* 0x000fe20000000000 */
[----:B------:R-:W-:Y:S02]  /*0f30*/  SEL R19, RZ, 0x4, P4 ;  /* 0x00000004ff137807 */ /* 0x000fe40002000000 */
[----:B------:R-:W-:Y:S02]  /*0f40*/  SEL R25, RZ, 0x1, P5 ;  /* 0x00000001ff197807 */ /* 0x000fe40002800000 */
[----:B------:R-:W-:Y:S02]  /*0f50*/  ISETP.GT.U32.AND P5, PT, R7, R14, PT ;  /* 0x0000000e0700720c */ /* 0x000fe40003fa4070 */
[----:B------:R-:W-:-:S02]  /*0f60*/  SEL R72, RZ, 0x1fffe, P0 ;  /* 0x0001fffeff487807 */ /* 0x000fc40000000000 */
[----:B------:R-:W-:Y:S01]  /*0f70*/  ISETP.GE.U32.AND P4, PT, R13, 0x7fffffa7, PT ;  /* 0x7fffffa70d00780c */ /* 0x000fe20003f86070 */
[----:B------:R-:W-:Y:S01]  /*0f80*/  VIADD R13, R4, 0xffffffe7 ;  /* 0xffffffe7040d7836 */ /* 0x000fe20000000000 */
[----:B------:R-:W-:Y:S01]  /*0f90*/  ISETP.GE.U32.AND P0, PT, R15, 0x7fffffa6, PT ;  /* 0x7fffffa60f00780c */ /* 0x000fe20003f06070 */
[----:B------:R-:W-:Y:S01]  /*0fa0*/  IMAD.IADD R21, R21, 0x1, R72 ;  /* 0x0000000115157824 */ /* 0x000fe200078e0248 */
[----:B------:R-:W-:Y:S02]  /*0fb0*/  SEL R70, RZ, 0x7fff8, P2 ;  /* 0x0007fff8ff467807 */ /* 0x000fe40001000000 */
[----:B------:R-:W-:Y:S02]  /*0fc0*/  ISETP.GT.U32.AND P2, PT, R7, R12, PT ;  /* 0x0000000c0700720c */ /* 0x000fe40003f44070 */
[----:B------:R-:W-:Y:S01]  /*0fd0*/  SEL R76, RZ, 0x1fffe, P0 ;  /* 0x0001fffeff4c7807 */ /* 0x000fe20000000000 */
[----:B------:R-:W-:Y:S01]  /*0fe0*/  @!P5 IMAD.IADD R14, R14, 0x1, -R7 ;  /* 0x000000010e0ed824 */ /* 0x000fe200078e0a07 */
[----:B------:R-:W-:Y:S01]  /*0ff0*/  ISETP.GE.U32.AND P0, PT, R13, 0x7fffffa8, PT ;  /* 0x7fffffa80d00780c */ /* 0x000fe20003f06070 */
[----:B------:R-:W-:Y:S01]  /*1000*/  VIADD R13, R4, 0xffffffe1 ;  /* 0xffffffe1040d7836 */ /* 0x000fe20000000000 */
[----:B------:R-:W-:Y:S01]  /*1010*/  LOP3.LUT R15, R8, 0xa, RZ, 0xfc, !PT ;  /* 0x0000000a080f7812 */ /* 0x000fe200078efcff */
[----:B------:R-:W-:Y:S01]  /*1020*/  IMAD.IADD R25, R25, 0x1, R76 ;  /* 0x0000000119197824 */ /* 0x000fe200078e024c */
[----:B------:R-:W-:-:S02]  /*1030*/  SEL R23, RZ, 0x4, P4 ;  /* 0x00000004ff177807 */ /* 0x000fc40002000000 */
[----:B------:R-:W-:Y:S02]  /*1040*/  ISETP.GE.U32.AND P4, PT, R13, 0x7fffffa2, PT ;  /* 0x7fffffa20d00780c */ /* 0x000fe40003f86070 */
[----:B------:R-:W-:Y:S01]  /*1050*/  IABS R24, R15 ;  /* 0x0000000f00187213 */ /* 0x000fe20000000000 */
[----:B------:R-:W-:Y:S01]  /*1060*/  @!P2 IMAD.IADD R12, R12, 0x1, -R7 ;  /* 0x000000010c0ca824 */ /* 0x000fe200078e0a07 */
[----:B------:R-:W-:Y:S02]  /*1070*/  SEL R80, RZ, 0x1fffe, P4 ;  /* 0x0001fffeff507807 */ /* 0x000fe40002000000 */
[----:B------:R-:W-:Y:S01]  /*1080*/  ISETP.GT.U32.AND P4, PT, R7, R14, PT ;  /* 0x0000000e0700720c */ /* 0x000fe20003f84070 */
[----:B------:R-:W-:Y:S01]  /*1090*/  IMAD.HI.U32 R13, R11, R24, RZ ;  /* 0x000000180b0d7227 */ /* 0x000fe200078e00ff */
[C---:B------:R-:W-:Y:S02]  /*10a0*/  ISETP.GT.U32.AND P2, PT, R7.reuse, R12, PT ;  /* 0x0000000c0700720c */ /* 0x040fe40003f44070 */
[----:B------:R-:W-:Y:S01]  /*10b0*/  SEL R74, RZ, 0x7fff8, P0 ;  /* 0x0007fff8ff4a7807 */ /* 0x000fe20000000000 */
[----:B------:R-:W-:Y:S01]  /*10c0*/  IMAD.MOV R13, RZ, RZ, -R13 ;  /* 0x000000ffff0d7224 */ /* 0x000fe200078e0a0d */
[----:B------:R-:W-:Y:S01]  /*10d0*/  ISETP.GE.U32.AND P0, PT, R16, 0x7fffffa3, PT ;  /* 0x7fffffa31000780c */ /* 0x000fe20003f06070 */
[----:B------:R-:W-:Y:S01]  /*10e0*/  VIADD R16, R4, 0xffffffe3 ;  /* 0xffffffe304107836 */ /* 0x000fe20000000000 */
[----:B------:R-:W-:Y:S01]  /*10f0*/  IABS R52, R43 ;  /* 0x0000002b00347213 */ /* 0x000fe20000000000 */
[----:B------:R-:W-:Y:S01]  /*1100*/  IMAD R24, R7, R13, R24 ;  /* 0x0000000d07187224 */ /* 0x000fe200078e0218 */
[----:B------:R-:W-:-:S02]  /*1110*/  SEL R27, RZ, 0x4, P0 ;  /* 0x00000004ff1b7807 */ /* 0x000fc40000000000 */
[----:B------:R-:W-:Y:S01]  /*1120*/  ISETP.GE.U32.AND P5, PT, R16, 0x7fffffa4, PT ;  /* 0x7fffffa41000780c */ /* 0x000fe20003fa6070 */
[--C-:B------:R-:W-:Y:S01]  /*1130*/  @!P4 IMAD.IADD R14, R14, 0x1, -R7.reuse ;  /* 0x000000010e0ec824 */ /* 0x100fe200078e0a07 */
[C---:B------:R-:W-:Y:S01]  /*1140*/  ISETP.GT.U32.AND P4, PT, R7.reuse, R24, PT ;  /* 0x000000180700720c */ /* 0x040fe20003f84070 */
[----:B------:R-:W-:Y:S01]  /*1150*/  @!P2 IMAD.IADD R12, R12, 0x1, -R7 ;  /* 0x000000010c0ca824 */ /* 0x000fe200078e0a07 */
[C---:B------:R-:W-:Y:S02]  /*1160*/  ISETP.GT.U32.AND P0, PT, R7.reuse, R20, PT ;  /* 0x000000140700720c */ /* 0x040fe40003f04070 */
[----:B------:R-:W-:Y:S01]  /*1170*/  SEL R78, RZ, 0x7fff8, P5 ;  /* 0x0007fff8ff4e7807 */ /* 0x000fe20002800000 */
[----:B------:R-:W-:Y:S01]  /*1180*/  IMAD.MOV.U32 R16, RZ, RZ, R12 ;  /* 0x000000ffff107224 */ /* 0x000fe200078e000c */
[----:B------:R-:W-:Y:S01]  /*1190*/  ISETP.GT.U32.AND P5, PT, R7, R22, PT ;  /* 0x000000160700720c */ /* 0x000fe20003fa4070 */
[----:B------:R-:W-:Y:S01]  /*11a0*/  IMAD.HI.U32 R12, R11, R18, RZ ;  /* 0x000000120b0c7227 */ /* 0x000fe200078e00ff */
[----:B------:R-:W-:-:S02]  /*11b0*/  ISETP.GE.AND P2, PT, R26, RZ, PT ;  /* 0x000000ff1a00720c */ /* 0x000fc40003f46270 */
[----:B------:R-:W-:Y:S01]  /*11c0*/  IABS R26, R31 ;  /* 0x0000001f001a7213 */ /* 0x000fe20000000000 */
[----:B------:R-:W-:Y:S01]  /*11d0*/  IMAD.MOV R12, RZ, RZ, -R12 ;  /* 0x000000ffff0c7224 */ /* 0x000fe200078e0a0c */
[----:B------:R-:W-:Y:S01]  /*11e0*/  LOP3.LUT R47, R8, 0x34, RZ, 0xfc, !PT ;  /* 0x00000034082f7812 */ /* 0x000fe200078efcff */
[--C-:B------:R-:W-:Y:S01]  /*11f0*/  @!P4 IMAD.IADD R24, R24, 0x1, -R7.reuse ;  /* 0x000000011818c824 */ /* 0x100fe200078e0a07 */
[----:B------:R-:W-:Y:S01]  /*1200*/  IABS R54, R45 ;  /* 0x0000002d00367213 */ /* 0x000fe20000000000 */
[C---:B------:R-:W-:Y:S01]  /*1210*/  IMAD R12, R7.reuse, R12, R18 ;  /* 0x0000000c070c7224 */ /* 0x040fe200078e0212 */
[----:B------:R-:W-:Y:S01]  /*1220*/  IABS R56, R47 ;  /* 0x0000002f00387213 */ /* 0x000fe20000000000 */
[----:B------:R-:W-:Y:S01]  /*1230*/  @!P0 IMAD.IADD R20, R20, 0x1, -R7 ;  /* 0x0000000114148824 */ /* 0x000fe200078e0a07 */
[----:B------:R-:W-:Y:S01]  /*1240*/  ISETP.GT.U32.AND P4, PT, R7, R24, PT ;  /* 0x000000180700720c */ /* 0x000fe20003f84070 */
[----:B------:R-:W-:Y:S01]  /*1250*/  IMAD.MOV.U32 R18, RZ, RZ, R14 ;  /* 0x000000ffff127224 */ /* 0x000fe200078e000e */
[----:B------:R-:W-:Y:S01]  /*1260*/  ISETP.GE.AND P0, PT, R28, RZ, PT ;  /* 0x000000ff1c00720c */ /* 0x000fe20003f06270 */
[----:B------:R-:W-:Y:S01]  /*1270*/  IMAD.HI.U32 R13, R11, R26, RZ ;  /* 0x0000001a0b0d7227 */ /* 0x000fe200078e00ff */
[----:B------:R-:W-:-:S02]  /*1280*/  IABS R28, R33 ;  /* 0x00000021001c7213 */ /* 0x000fc40000000000 */
[----:B------:R-:W-:Y:S01]  /*1290*/  LOP3.LUT R49, R8, 0x36, RZ, 0xfc, !PT ;  /* 0x0000003608317812 */ /* 0x000fe200078efcff */
[----:B------:R-:W-:Y:S01]  /*12a0*/  @!P5 IMAD.IADD R22, R22, 0x1, -R7 ;  /* 0x000000011616d824 */ /* 0x000fe200078e0a07 */
[C---:B------:R-:W-:Y:S01]  /*12b0*/  ISETP.GT.U32.AND P5, PT, R7.reuse, R20, PT ;  /* 0x000000140700720c */ /* 0x040fe20003fa4070 */
[----:B------:R-:W-:Y:S01]  /*12c0*/  @!P6 IMAD.MOV R18, RZ, RZ, -R18 ;  /* 0x000000ffff12e224 */ /* 0x000fe200078e0a12 */
[C---:B------:R-:W-:Y:S01]  /*12d0*/  ISETP.GT.U32.AND P6, PT, R7.reuse, R12, PT ;  /* 0x0000000c0700720c */ /* 0x040fe20003fc4070 */
[----:B------:R-:W-:Y:S01]  /*12e0*/  IMAD.MOV R13, RZ, RZ, -R13 ;  /* 0x000000ffff0d7224 */ /* 0x000fe200078e0a0d */
[----:B------:R-:W-:Y:S01]  /*12f0*/  IABS R58, R49 ;  /* 0x00000031003a7213 */ /* 0x000fe20000000000 */
[----:B------:R-:W-:Y:S01]  /*1300*/  @!P3 IMAD.MOV R16, RZ, RZ, -R16 ;  /* 0x000000ffff10b224 */ /* 0x000fe200078e0a10 */
[C---:B------:R-:W-:Y:S01]  /*1310*/  ISETP.GT.U32.AND P3, PT, R7.reuse, R22, PT ;  /* 0x000000160700720c */ /* 0x040fe20003f64070 */
[----:B------:R-:W-:Y:S01]  /*1320*/  IMAD R14, R7, R13, R26 ;  /* 0x0000000d070e7224 */ /* 0x000fe200078e021a */
[----:B------:R-:W-:Y:S01]  /*1330*/  LOP3.LUT R26, R8, 0x14, RZ, 0xfc, !PT ;  /* 0x00000014081a7812 */ /* 0x000fe200078efcff */
[----:B------:R-:W-:Y:S01]  /*1340*/  @!P4 IMAD.IADD R24, R24, 0x1, -R7 ;  /* 0x000000011818c824 */ /* 0x000fe200078e0a07 */
[----:B------:R-:W-:Y:S01]  /*1350*/  LOP3.LUT R21, R21, 0x3, RZ, 0xc0, !PT ;  /* 0x0000000315157812 */ /* 0x000fe200078ec0ff */
[----:B------:R-:W-:Y:S01]  /*1360*/  IMAD.HI.U32 R13, R11, R28, RZ ;  /* 0x0000001c0b0d7227 */ /* 0x000fe200078e00ff */
[----:B------:R-:W-:-:S02]  /*1370*/  ISETP.GT.U32.AND P4, PT, R7, R14, PT ;  /* 0x0000000e0700720c */ /* 0x000fc40003f84070 */
[----:B------:R-:W-:Y:S01]  /*1380*/  IABS R30, R26 ;  /* 0x0000001a001e7213 */ /* 0x000fe20000000000 */
[--C-:B------:R-:W-:Y:S01]  /*1390*/  @!P5 IMAD.IADD R20, R20, 0x1, -R7.reuse ;  /* 0x000000011414d824 */ /* 0x100fe200078e0a07 */
[----:B------:R-:W-:Y:S01]  /*13a0*/  ISETP.GE.AND P5, PT, R15, RZ, PT ;  /* 0x000000ff0f00720c */ /* 0x000fe20003fa6270 */
[--C-:B------:R-:W-:Y:S01]  /*13b0*/  @!P6 IMAD.IADD R12, R12, 0x1, -R7.reuse ;  /* 0x000000010c0ce824 */ /* 0x100fe200078e0a07 */
[----:B------:R-:W-:Y:S01]  /*13c0*/  ISETP.GE.AND P6, PT, R31, RZ, PT ;  /* 0x000000ff1f00720c */ /* 0x000fe20003fc6270 */
[----:B------:R-:W-:Y:S01]  /*13d0*/  @!P3 IMAD.IADD R22, R22, 0x1, -R7 ;  /* 0x000000011616b824 */ /* 0x000fe200078e0a07 */
[----:B------:R-:W-:Y:S01]  /*13e0*/  ISETP.GE.AND P3, PT, R29, RZ, PT ;  /* 0x000000ff1d00720c */ /* 0x000fe20003f66270 */
[----:B------:R-:W-:Y:S01]  /*13f0*/  @!P2 IMAD.MOV R20, RZ, RZ, -R20 ;  /* 0x000000ffff14a224 */ /* 0x000fe200078e0a14 */
[----:B------:R-:W-:Y:S01]  /*1400*/  LOP3.LUT R29, R8, 0x16, RZ, 0xfc, !PT ;  /* 0x00000016081d7812 */ /* 0x000fe200078efcff */
[----:B------:R-:W-:Y:S01]  /*1410*/  IMAD.MOV R13, RZ, RZ, -R13 ;  /* 0x000000ffff0d7224 */ /* 0x000fe200078e0a0d */
[C---:B------:R-:W-:Y:S01]  /*1420*/  ISETP.GT.U32.AND P2, PT, R7.reuse, R12, PT ;  /* 0x0000000c0700720c */ /* 0x040fe20003f44070 */
[----:B------:R-:W-:Y:S01]  /*1430*/  @!P4 IMAD.IADD R14, R14, 0x1, -R7 ;  /* 0x000000010e0ec824 */ /* 0x000fe200078e0a07 */
[----:B------:R-:W-:Y:S01]  /*1440*/  IABS R32, R29 ;  /* 0x0000001d00207213 */ /* 0x000fe20000000000 */
[----:B------:R-:W-:Y:S01]  /*1450*/  IMAD R28, R7, R13, R28 ;  /* 0x0000000d071c7224 */ /* 0x000fe200078e021c */
[----:B------:R-:W-:Y:S01]  /*1460*/  LOP3.LUT R31, R8, 0x18, RZ, 0xfc, !PT ;  /* 0x00000018081f7812 */ /* 0x000fe200078efcff */
[----:B------:R-:W-:Y:S01]  /*1470*/  IMAD.HI.U32 R13, R11, R30, RZ ;  /* 0x0000001e0b0d7227 */ /* 0x000fe200078e00ff */
[----:B------:R-:W-:-:S02]  /*1480*/  ISETP.GT.U32.AND P4, PT, R7, R14, PT ;  /* 0x0000000e0700720c */ /* 0x000fc40003f84070 */
[----:B------:R-:W-:Y:S01]  /*1490*/  IABS R34, R31 ;  /* 0x0000001f00227213 */ /* 0x000fe20000000000 */
[----:B------:R-:W-:Y:S01]  /*14a0*/  IMAD.HI.U32 R15, R11, R32, RZ ;  /* 0x000000200b0f7227 */ /* 0x000fe200078e00ff */
[----:B------:R-:W-:Y:S02]  /*14b0*/  IADD3 R19, PT, PT, R21, R70, R19 ;  /* 0x0000004615137210 */ /* 0x000fe40007ffe013 */
[----:B------:R-:W-:Y:S01]  /*14c0*/  LOP3.LUT R17, R17, 0x3, RZ, 0xc0, !PT ;  /* 0x0000000311117812 */ /* 0x000fe200078ec0ff */
[----:B------:R-:W-:Y:S01]  /*14d0*/  IMAD.MOV R15, RZ, RZ, -R15 ;  /* 0x000000ffff0f7224 */ /* 0x000fe200078e0a0f */
[----:B------:R-:W-:Y:S01]  /*14e0*/  LOP3.LUT R25, R25, 0x3, RZ, 0xc0, !PT ;  /* 0x0000000319197812 */ /* 0x000fe200078ec0ff */
[----:B------:R-:W-:Y:S01]  /*14f0*/  @!P2 IMAD.IADD R12, R12, 0x1, -R7 ;  /* 0x000000010c0ca824 */ /* 0x000fe200078e0a07 */
[----:B------:R-:W-:Y:S01]  /*1500*/  ISETP.GE.AND P2, PT, R26, RZ, PT ;  /* 0x000000ff1a00720c */ /* 0x000fe20003f46270 */
[----:B------:R-:W-:Y:S01]  /*1510*/  IMAD R32, R7, R15, R32 ;  /* 0x0000000f07207224 */ /* 0x000fe200078e0220 */
[----:B------:R-:W-:Y:S01]  /*1520*/  IADD3 R9, PT, PT, R17, R10, R9 ;  /* 0x0000000a11097210 */ /* 0x000fe20007ffe009 */
[----:B------:R-:W-:Y:S01]  /*1530*/  IMAD.MOV.U32 R142, RZ, RZ, R12 ;  /* 0x000000ffff8e7224 */ /* 0x000fe200078e000c */
[----:B------:R-:W-:Y:S01]  /*1540*/  IADD3 R23, PT, PT, R25, R74, R23 ;  /* 0x0000004a19177210 */ /* 0x000fe20007ffe017 */
[----:B------:R-:W-:-:S02]  /*1550*/  @!P4 IMAD.IADD R14, R14, 0x1, -R7 ;  /* 0x000000010e0ec824 */ /* 0x000fc400078e0a07 */
[----:B------:R-:W-:Y:S01]  /*1560*/  @!P3 IMAD.MOV R142, RZ, RZ, -R142 ;  /* 0x000000ffff8eb224 */ /* 0x000fe200078e0a8e */
[----:B------:R-:W-:Y:S01]  /*1570*/  ISETP.GT.U32.AND P3, PT, R7, R32, PT ;  /* 0x000000200700720c */ /* 0x000fe20003f64070 */
[----:B------:R-:W-:Y:S02]  /*1580*/  IMAD.MOV.U32 R26, RZ, RZ, R14 ;  /* 0x000000ffff1a7224 */ /* 0x000fe400078e000e */
[----:B------:R-:W-:Y:S02]  /*1590*/  IMAD.MOV R13, RZ, RZ, -R13 ;  /* 0x000000ffff0d7224 */ /* 0x000fe400078e0a0d */
[----:B------:R-:W-:Y:S01]  /*15a0*/  @!P6 IMAD.MOV R26, RZ, RZ, -R26 ;  /* 0x000000ffff1ae224 */ /* 0x000fe200078e0a1a */
[----:B------:R-:W-:Y:S01]  /*15b0*/  ISETP.GE.AND P6, PT, R29, RZ, PT ;  /* 0x000000ff1d00720c */ /* 0x000fe20003fc6270 */
[----:B------:R-:W-:Y:S01]  /*15c0*/  IMAD R30, R7, R13, R30 ;  /* 0x0000000d071e7224 */ /* 0x000fe200078e021e */
[----:B------:R-:W-:Y:S01]  /*15d0*/  LOP3.LUT R29, R8, 0x1a, RZ, 0xfc, !PT ;  /* 0x0000001a081d7812 */ /* 0x000fe200078efcff */
[----:B------:R-:W-:-:S03]  /*15e0*/  IMAD.HI.U32 R13, R11, R34, RZ ;  /* 0x000000220b0d7227 */ /* 0x000fc600078e00ff */
[----:B------:R-:W-:Y:S01]  /*15f0*/  IABS R14, R29 ;  /* 0x0000001d000e7213 */ /* 0x000fe20000000000 */
[----:B------:R-:W-:Y:S01]  /*1600*/  @!P0 IMAD.MOV R22, RZ, RZ, -R22 ;  /* 0x000000ffff168224 */ /* 0x000fe200078e0a16 */
[C---:B------:R-:W-:Y:S01]  /*1610*/  ISETP.GT.U32.AND P0, PT, R7.reuse, R28, PT ;  /* 0x0000001c0700720c */ /* 0x040fe20003f04070 */
[----:B------:R-:W-:Y:S01]  /*1620*/  @!P3 IMAD.IADD R32, R32, 0x1, -R7 ;  /* 0x000000012020b824 */ /* 0x000fe200078e0a07 */
[C---:B------:R-:W-:Y:S01]  /*1630*/  ISETP.GT.U32.AND P4, PT, R7.reuse, R30, PT ;  /* 0x0000001e0700720c */ /* 0x040fe20003f84070 */
[----:B------:R-:W-:Y:S02]  /*1640*/  IMAD.MOV R13, RZ, RZ, -R13 ;  /* 0x000000ffff0d7224 */ /* 0x000fe400078e0a0d */
[----:B------:R-:W-:Y:S01]  /*1650*/  @!P5 IMAD.MOV R24, RZ, RZ, -R24 ;  /* 0x000000ffff18d224 */ /* 0x000fe200078e0a18 */
[C---:B------:R-:W-:Y:S01]  /*1660*/  ISETP.GT.U32.AND P3, PT, R7.reuse, R32, PT ;  /* 0x000000200700720c */ /* 0x040fe20003f64070 */
[----:B------:R-:W-:Y:S01]  /*1670*/  IMAD R12, R7, R13, R34 ;  /* 0x0000000d070c7224 */ /* 0x000fe200078e0222 */
[----:B------:R-:W-:Y:S01]  /*1680*/  ISETP.GE.AND P5, PT, R33, RZ, PT ;  /* 0x000000ff2100720c */ /* 0x000fe20003fa6270 */
[----:B------:R-:W-:Y:S01]  /*1690*/  IMAD.HI.U32 R13, R11, R14, RZ ;  /* 0x0000000e0b0d7227 */ /* 0x000fe200078e00ff */
[----:B------:R-:W-:-:S03]  /*16a0*/  LOP3.LUT R33, R8, 0x1c, RZ, 0xfc, !PT ;  /* 0x0000001c08217812 */ /* 0x000fc600078efcff */
[----:B------:R-:W-:Y:S01]  /*16b0*/  IMAD.MOV R15, RZ, RZ, -R13 ;  /* 0x000000ffff0f7224 */ /* 0x000fe200078e0a0d */
[----:B------:R-:W-:Y:S01]  /*16c0*/  IABS R34, R33 ;  /* 0x0000002100227213 */ /* 0x000fe20000000000 */
[--C-:B------:R-:W-:Y:S02]  /*16d0*/  @!P0 IMAD.IADD R28, R28, 0x1, -R7.reuse ;  /* 0x000000011c1c8824 */ /* 0x100fe400078e0a07 */
[C---:B------:R-:W-:Y:S02]  /*16e0*/  IMAD R14, R7.reuse, R15, R14 ;  /* 0x0000000f070e7224 */ /* 0x040fe400078e020e */
[--C-:B------:R-:W-:Y:S01]  /*16f0*/  @!P3 IMAD.IADD R32, R32, 0x1, -R7.reuse ;  /* 0x000000012020b824 */ /* 0x100fe200078e0a07 */
[C---:B------:R-:W-:Y:S01]  /*1700*/  ISETP.GT.U32.AND P0, PT, R7.reuse, R28, PT ;  /* 0x0000001c0700720c */ /* 0x040fe20003f04070 */
[----:B------:R-:W-:Y:S01]  /*1710*/  @!P4 IMAD.IADD R30, R30, 0x1, -R7 ;  /* 0x000000011e1ec824 */ /* 0x000fe200078e0a07 */
[----:B------:R-:W-:Y:S01]  /*1720*/  ISETP.GT.U32.AND P3, PT, R7, R14, PT ;  /* 0x0000000e0700720c */ /* 0x000fe20003f64070 */
[----:B------:R-:W-:-:S03]  /*1730*/  IMAD.HI.U32 R13, R11, R34, RZ ;  /* 0x000000220b0d7227 */ /* 0x000fc600078e00ff */
[C---:B------:R-:W-:Y:S01]  /*1740*/  ISETP.GT.U32.AND P4, PT, R7.reuse, R30, PT ;  /* 0x0000001e0700720c */ /* 0x040fe20003f84070 */
[----:B------:R-:W-:Y:S02]  /*1750*/  IMAD.MOV R15, RZ, RZ, -R13 ;  /* 0x000000ffff0f7224 */ /* 0x000fe400078e0a0d */
[----:B------:R-:W-:Y:S02]  /*1760*/  @!P6 IMAD.MOV R32, RZ, RZ, -R32 ;  /* 0x000000ffff20e224 */ /* 0x000fe400078e0a20 */
[C---:B------:R-:W-:Y:S02]  /*1770*/  IMAD R34, R7.reuse, R15, R34 ;  /* 0x0000000f07227224 */ /* 0x040fe400078e0222 */
[--C-:B------:R-:W-:Y:S01]  /*1780*/  @!P0 IMAD.IADD R28, R28, 0x1, -R7.reuse ;  /* 0x000000011c1c8824 */ /* 0x100fe200078e0a07 */
[C---:B------:R-:W-:Y:S01]  /*1790*/  ISETP.GT.U32.AND P0, PT, R7.reuse, R12, PT ;  /* 0x0000000c0700720c */ /* 0x040fe20003f04070 */
[--C-:B------:R-:W-:Y:S01]  /*17a0*/  @!P3 IMAD.IADD R14, R14, 0x1, -R7.reuse ;  /* 0x000000010e0eb824 */ /* 0x100fe200078e0a07 */
[----:B------:R-:W-:Y:S01]  /*17b0*/  ISETP.GT.U32.AND P6, PT, R7, R34, PT ;  /* 0x000000220700720c */ /* 0x000fe20003fc4070 */
[----:B------:R-:W-:Y:S01]  /*17c0*/  @!P5 IMAD.MOV R28, RZ, RZ, -R28 ;  /* 0x000000ffff1cd224 */ /* 0x000fe200078e0a1c */
[----:B------:R-:W-:Y:S01]  /*17d0*/  ISETP.GE.AND P5, PT, R31, RZ, PT ;  /* 0x000000ff1f00720c */ /* 0x000fe20003fa6270 */
[----:B------:R-:W-:Y:S01]  /*17e0*/  @!P4 IMAD.IADD R30, R30, 0x1, -R7 ;  /* 0x000000011e1ec824 */ /* 0x000fe200078e0a07 */
[----:B------:R-:W-:Y:S01]  /*17f0*/  ISETP.GT.U32.AND P3, PT, R7, R14, PT ;  /* 0x0000000e0700720c */ /* 0x000fe20003f64070 */
[----:B------:R-:W-:Y:S01]  /*1800*/  IMAD.HI.U32 R13, R11, R36, RZ ;  /* 0x000000240b0d7227 */ /* 0x000fe200078e00ff */
[----:B------:R-:W-:-:S02]  /*1810*/  LOP3.LUT R31, R8, 0x22, RZ, 0xfc, !PT ;  /* 0x00000022081f7812 */ /* 0x000fc400078efcff */
[----:B------:R-:W-:Y:S01]  /*1820*/  ISETP.GE.AND P4, PT, R29, RZ, PT ;  /* 0x000000ff1d00720c */ /* 0x000fe20003f86270 */
[----:B------:R-:W-:Y:S01]  /*1830*/  @!P2 IMAD.MOV R30, RZ, RZ, -R30 ;  /* 0x000000ffff1ea224 */ /* 0x000fe200078e0a1e */
[----:B------:R-:W-:Y:S01]  /*1840*/  ISETP.GE.AND P2, PT, R33, RZ, PT ;  /* 0x000000ff2100720c */ /* 0x000fe20003f46270 */
[----:B------:R-:W-:Y:S01]  /*1850*/  IMAD.MOV R13, RZ, RZ, -R13 ;  /* 0x000000ffff0d7224 */ /* 0x000fe200078e0a0d */
[----:B------:R-:W-:Y:S01]  /*1860*/  IABS R40, R31 ;  /* 0x0000001f00287213 */ /* 0x000fe20000000000 */
[----:B------:R-:W-:Y:S01]  /*1870*/  @!P6 IMAD.IADD R34, R34, 0x1, -R7 ;  /* 0x000000012222e824 */ /* 0x000fe200078e0a07 */
[----:B------:R-:W-:Y:S01]  /*1880*/  LOP3.LUT R33, R8, 0x24, RZ, 0xfc, !PT ;  /* 0x0000002408217812 */ /* 0x000fe200078efcff */
[----:B------:R-:W-:Y:S02]  /*1890*/  IMAD R36, R7, R13, R36 ;  /* 0x0000000d07247224 */ /* 0x000fe400078e0224 */
[----:B------:R-:W-:Y:S01]  /*18a0*/  IMAD.HI.U32 R13, R11, R40, RZ ;  /* 0x000000280b0d7227 */ /* 0x000fe200078e00ff */
[----:B------:R-:W-:-:S02]  /*18b0*/  IABS R42, R33 ;  /* 0x00000021002a7213 */ /* 0x000fc40000000000 */
[C---:B------:R-:W-:Y:S01]  /*18c0*/  ISETP.GT.U32.AND P6, PT, R7.reuse, R34, PT ;  /* 0x000000220700720c */ /* 0x040fe20003fc4070 */
[--C-:B------:R-:W-:Y:S01]  /*18d0*/  @!P3 IMAD.IADD R14, R14, 0x1, -R7.reuse ;  /* 0x000000010e0eb824 */ /* 0x100fe200078e0a07 */
[----:B------:R-:W-:Y:S01]  /*18e0*/  ISETP.GT.U32.AND P3, PT, R7, R36, PT ;  /* 0x000000240700720c */ /* 0x000fe20003f64070 */
[----:B------:R-:W-:Y:S02]  /*18f0*/  @!P0 IMAD.IADD R12, R12, 0x1, -R7 ;  /* 0x000000010c0c8824 */ /* 0x000fe400078e0a07 */
[----:B------:R-:W-:Y:S02]  /*1900*/  IMAD.MOV R15, RZ, RZ, -R13 ;  /* 0x000000ffff0f7224 */ /* 0x000fe400078e0a0d */
[----:B------:R-:W-:Y:S01]  /*1910*/  IMAD.HI.U32 R13, R11, R42, RZ ;  /* 0x0000002a0b0d7227 */ /* 0x000fe200078e00ff */
[----:B------:R-:W-:-:S03]  /*1920*/  ISETP.GT.U32.AND P0, PT, R7, R12, PT ;  /* 0x0000000c0700720c */ /* 0x000fc60003f04070 */
[C---:B------:R-:W-:Y:S02]  /*1930*/  IMAD R40, R7.reuse, R15, R40 ;  /* 0x0000000f07287224 */ /* 0x040fe400078e0228 */
[----:B------:R-:W-:Y:S02]  /*1940*/  IMAD.MOV R15, RZ, RZ, -R13 ;  /* 0x000000ffff0f7224 */ /* 0x000fe400078e0a0d */
[--C-:B------:R-:W-:Y:S01]  /*1950*/  @!P6 IMAD.IADD R34, R34, 0x1, -R7.reuse ;  /* 0x000000012222e824 */ /* 0x100fe200078e0a07 */
[C---:B------:R-:W-:Y:S01]  /*1960*/  ISETP.GT.U32.AND P6, PT, R7.reuse, R40, PT ;  /* 0x000000280700720c */ /* 0x040fe20003fc4070 */
[C---:B------:R-:W-:Y:S02]  /*1970*/  IMAD R42, R7.reuse, R15, R42 ;  /* 0x0000000f072a7224 */ /* 0x040fe400078e022a */
[--C-:B------:R-:W-:Y:S02]  /*1980*/  @!P3 IMAD.IADD R36, R36, 0x1, -R7.reuse ;  /* 0x000000012424b824 */ /* 0x100fe400078e0a07 */
[----:B------:R-:W-:Y:S01]  /*1990*/  @!P0 IMAD.IADD R12, R12, 0x1, -R7 ;  /* 0x000000010c0c8824 */ /* 0x000fe200078e0a07 */
[----:B------:R-:W-:Y:S01]  /*19a0*/  ISETP.GT.U32.AND P3, PT, R7, R42, PT ;  /* 0x0000002a0700720c */ /* 0x000fe20003f64070 */
[----:B------:R-:W-:Y:S01]  /*19b0*/  IMAD.HI.U32 R15, R11, R46, RZ ;  /* 0x0000002e0b0f7227 */ /* 0x000fe200078e00ff */
[----:B------:R-:W-:-:S02]  /*19c0*/  ISETP.GE.AND P0, PT, R35, RZ, PT ;  /* 0x000000ff2300720c */ /* 0x000fc40003f06270 */
[----:B------:R-:W-:Y:S01]  /*19d0*/  LOP3.LUT R35, R8, 0x26, RZ, 0xfc, !PT ;  /* 0x0000002608237812 */ /* 0x000fe200078efcff */
[----:B------:R-:W-:Y:S02]  /*19e0*/  IMAD.MOV R15, RZ, RZ, -R15 ;  /* 0x000000ffff0f7224 */ /* 0x000fe400078e0a0f */
[--C-:B------:R-:W-:Y:S01]  /*19f0*/  @!P6 IMAD.IADD R40, R40, 0x1, -R7.reuse ;  /* 0x000000012828e824 */ /* 0x100fe200078e0a07 */
[----:B------:R-:W-:Y:S01]  /*1a00*/  IABS R44, R35 ;  /* 0x00000023002c7213 */ /* 0x000fe20000000000 */
[C---:B------:R-:W-:Y:S01]  /*1a10*/  IMAD R46, R7.reuse, R15, R46 ;  /* 0x0000000f072e7224 */ /* 0x040fe200078e022e */
[----:B------:R-:W-:Y:S01]  /*1a20*/  ISETP.GT.U32.AND P6, PT, R7, R36, PT ;  /* 0x000000240700720c */ /* 0x000fe20003fc4070 */
[----:B------:R-:W-:Y:S02]  /*1a30*/  IMAD.MOV.U32 R148, RZ, RZ, R12 ;  /* 0x000000ffff947224 */ /* 0x000fe400078e000c */
[----:B------:R-:W-:Y:S02]  /*1a40*/  @!P3 IMAD.IADD R42, R42, 0x1, -R7 ;  /* 0x000000012a2ab824 */ /* 0x000fe400078e0a07 */
[----:B------:R-:W-:-:S03]  /*1a50*/  IMAD.HI.U32 R13, R11, R44, RZ ;  /* 0x0000002c0b0d7227 */ /* 0x000fc600078e00ff */
[----:B------:R-:W-:Y:S01]  /*1a60*/  ISETP.GT.U32.AND P3, PT, R7, R42, PT ;  /* 0x0000002a0700720c */ /* 0x000fe20003f64070 */
[----:B------:R-:W-:Y:S02]  /*1a70*/  IMAD.MOV R29, RZ, RZ, -R13 ;  /* 0x000000ffff1d7224 */ /* 0x000fe400078e0a0d */
[----:B------:R-:W-:-:S04]  /*1a80*/  IMAD.HI.U32 R13, R11, R38, RZ ;  /* 0x000000260b0d7227 */ /* 0x000fc800078e00ff */
[C---:B------:R-:W-:Y:S02]  /*1a90*/  IMAD R44, R7.reuse, R29, R44 ;  /* 0x0000001d072c7224 */ /* 0x040fe400078e022c */
[----:B------:R-:W-:Y:S02]  /*1aa0*/  @!P6 IMAD.IADD R36, R36, 0x1, -R7 ;  /* 0x000000012424e824 */ /* 0x000fe400078e0a07 */
[----:B------:R-:W-:Y:S01]  /*1ab0*/  IMAD.MOV R13, RZ, RZ, -R13 ;  /* 0x000000ffff0d7224 */ /* 0x000fe200078e0a0d */
[C---:B------:R-:W-:Y:S01]  /*1ac0*/  ISETP.GT.U32.AND P6, PT, R7.reuse, R44, PT ;  /* 0x0000002c0700720c */ /* 0x040fe20003fc4070 */
[----:B------:R-:W-:Y:S01]  /*1ad0*/  @!P3 IMAD.IADD R42, R42, 0x1, -R7 ;  /* 0x000000012a2ab824 */ /* 0x000fe200078e0a07 */
[C---:B------:R-:W-:Y:S01]  /*1ae0*/  ISETP.GT.U32.AND P3, PT, R7.reuse, R46, PT ;  /* 0x0000002e0700720c */ /* 0x040fe20003f64070 */
[----:B------:R-:W-:Y:S02]  /*1af0*/  IMAD R12, R7, R13, R38 ;  /* 0x0000000d070c7224 */ /* 0x000fe400078e0226 */
[----:B------:R-:W-:-:S04]  /*1b00*/  IMAD.HI.U32 R13, R11, R48, RZ ;  /* 0x000000300b0d7227 */ /* 0x000fc800078e00ff */
[----:B------:R-:W-:Y:S01]  /*1b10*/  @!P5 IMAD.MOV R148, RZ, RZ, -R148 ;  /* 0x000000ffff94d224 */ /* 0x000fe200078e0a94 */
[C---:B------:R-:W-:Y:S01]  /*1b20*/  ISETP.GT.U32.AND P5, PT, R7.reuse, R40, PT ;  /* 0x000000280700720c */ /* 0x040fe20003fa4070 */
[----:B------:R-:W-:Y:S02]  /*1b30*/  IMAD.MOV R13, RZ, RZ, -R13 ;  /* 0x000000ffff0d7224 */ /* 0x000fe400078e0a0d */
[--C-:B------:R-:W-:Y:S02]  /*1b40*/  @!P6 IMAD.IADD R44, R44, 0x1, -R7.reuse ;  /* 0x000000012c2ce824 */ /* 0x100fe400078e0a07 */
[----:B------:R-:W-:Y:S01]  /*1b50*/  IMAD.MOV.U32 R126, RZ, RZ, R14 ;  /* 0x000000ffff7e7224 */ /* 0x000fe200078e000e */
[----:B------:R-:W-:Y:S01]  /*1b60*/  IABS R14, R8 ;  /* 0x00000008000e7213 */ /* 0x000fe20000000000 */
[----:B------:R-:W-:Y:S02]  /*1b70*/  IMAD R48, R7, R13, R48 ;  /* 0x0000000d07307224 */ /* 0x000fe400078e0230 */
[----:B------:R-:W-:Y:S01]  /*1b80*/  @!P3 IMAD.IADD R46, R46, 0x1, -R7 ;  /* 0x000000012e2eb824 */ /* 0x000fe200078e0a07 */
[----:B------:R-:W-:Y:S01]  /*1b90*/  ISETP.GE.AND P3, PT, R33, RZ, PT ;  /* 0x000000ff2100720c */ /* 0x000fe20003f66270 */
[----:B------:R-:W-:Y:S01]  /*1ba0*/  @!P4 IMAD.MOV R126, RZ, RZ, -R126 ;  /* 0x000000ffff7ec224 */ /* 0x000fe200078e0a7e */
[C---:B------:R-:W-:Y:S01]  /*1bb0*/  ISETP.GT.U32.AND P4, PT, R7.reuse, R44, PT ;  /* 0x0000002c0700720c */ /* 0x040fe20003f84070 */
[----:B------:R-:W-:Y:S01]  /*1bc0*/  IMAD.MOV.U32 R38, RZ, RZ, R36 ;  /* 0x000000ffff267224 */ /* 0x000fe200078e0024 */
[----:B------:R-:W-:Y:S01]  /*1bd0*/  ISETP.GT.U32.AND P6, PT, R7, R48, PT ;  /* 0x000000300700720c */ /* 0x000fe20003fc4070 */
[----:B------:R-:W-:-:S04]  /*1be0*/  IMAD.HI.U32 R13, R11, R52, RZ ;  /* 0x000000340b0d7227 */ /* 0x000fc800078e00ff */
[----:B------:R-:W-:-:S04]  /*1bf0*/  IMAD.HI.U32 R15, R11, R54, RZ ;  /* 0x000000360b0f7227 */ /* 0x000fc800078e00ff */
[----:B------:R-:W-:Y:S01]  /*1c00*/  @!P0 IMAD.MOV R38, RZ, RZ, -R38 ;  /* 0x000000ffff268224 */ /* 0x000fe200078e0a26 */
[----:B------:R-:W-:Y:S01]  /*1c10*/  ISETP.GT.U32.AND P0, PT, R7, R46, PT ;  /* 0x0000002e0700720c */ /* 0x000fe20003f04070 */
[----:B------:R-:W-:Y:S02]  /*1c20*/  IMAD.MOV R29, RZ, RZ, -R13 ;  /* 0x000000ffff1d7224 */ /* 0x000fe400078e0a0d */
[----:B------:R-:W-:Y:S02]  /*1c30*/  IMAD.MOV R15, RZ, RZ, -R15 ;  /* 0x000000ffff0f7224 */ /* 0x000fe400078e0a0f */
[----:B------:R-:W-:-:S04]  /*1c40*/  IMAD.HI.U32 R13, R11, R56, RZ ;  /* 0x000000380b0d7227 */ /* 0x000fc800078e00ff */
[----:B------:R-:W-:Y:S01]  /*1c50*/  @!P5 IMAD.IADD R40, R40, 0x1, -R7 ;  /* 0x000000012828d824 */ /* 0x000fe200078e0a07 */
[C---:B------:R-:W-:Y:S01]  /*1c60*/  ISETP.GT.U32.AND P5, PT, R7.reuse, R12, PT ;  /* 0x0000000c0700720c */ /* 0x040fe20003fa4070 */
[C---:B------:R-:W-:Y:S02]  /*1c70*/  IMAD R54, R7.reuse, R15, R54 ;  /* 0x0000000f07367224 */ /* 0x040fe400078e0236 */
[----:B------:R-:W-:Y:S02]  /*1c80*/  IMAD.MOV R13, RZ, RZ, -R13 ;  /* 0x000000ffff0d7224 */ /* 0x000fe400078e0a0d */
[--C-:B------:R-:W-:Y:S01]  /*1c90*/  @!P4 IMAD.IADD R44, R44, 0x1, -R7.reuse ;  /* 0x000000012c2cc824 */ /* 0x100fe200078e0a07 */
[C---:B------:R-:W-:Y:S01]  /*1ca0*/  ISETP.GT.U32.AND P4, PT, R7.reuse, R54, PT ;  /* 0x000000360700720c */ /* 0x040fe20003f84070 */
[----:B------:R-:W-:Y:S02]  /*1cb0*/  IMAD R56, R7, R13, R56 ;  /* 0x0000000d07387224 */ /* 0x000fe400078e0238 */
[----:B------:R-:W-:-:S02]  /*1cc0*/  @!P0 IMAD.IADD R46, R46, 0x1, -R7 ;  /* 0x000000012e2e8824 */ /* 0x000fc400078e0a07 */
[--C-:B------:R-:W-:Y:S01]  /*1cd0*/  @!P6 IMAD.IADD R48, R48, 0x1, -R7.reuse ;  /* 0x000000013030e824 */ /* 0x100fe200078e0a07 */
[----:B------:R-:W-:Y:S01]  /*1ce0*/  ISETP.GT.U32.AND P0, PT, R7, R56, PT ;  /* 0x000000380700720c */ /* 0x000fe20003f04070 */
[--C-:B------:R-:W-:Y:S01]  /*1cf0*/  @!P5 IMAD.IADD R12, R12, 0x1, -R7.reuse ;  /* 0x000000010c0cd824 */ /* 0x100fe200078e0a07 */
[----:B------:R-:W-:Y:S01]  /*1d00*/  ISETP.GE.AND P5, PT, R31, RZ, PT ;  /* 0x000000ff1f00720c */ /* 0x000fe20003fa6270 */
[----:B------:R-:W-:Y:S01]  /*1d10*/  @!P2 IMAD.MOV R34, RZ, RZ, -R34 ;  /* 0x000000ffff22a224 */ /* 0x000fe200078e0a22 */
[C---:B------:R-:W-:Y:S01]  /*1d20*/  ISETP.GT.U32.AND P6, PT, R7.reuse, R48, PT ;  /* 0x000000300700720c */ /* 0x040fe20003fc4070 */
[C---:B------:R-:W-:Y:S01]  /*1d30*/  IMAD R52, R7.reuse, R29, R52 ;  /* 0x0000001d07347224 */ /* 0x040fe200078e0234 */
[----:B------:R-:W-:Y:S01]  /*1d40*/  ISETP.GT.U32.AND P2, PT, R7, R12, PT ;  /* 0x0000000c0700720c */ /* 0x000fe20003f44070 */
[----:B------:R-:W-:Y:S02]  /*1d50*/  @!P4 IMAD.IADD R54, R54, 0x1, -R7 ;  /* 0x000000013636c824 */ /* 0x000fe400078e0a07 */
[----:B------:R-:W-:-:S04]  /*1d60*/  IMAD.HI.U32 R13, R11, R58, RZ ;  /* 0x0000003a0b0d7227 */ /* 0x000fc800078e00ff */
[--C-:B------:R-:W-:Y:S01]  /*1d70*/  @!P0 IMAD.IADD R56, R56, 0x1, -R7.reuse ;  /* 0x0000000138388824 */ /* 0x100fe200078e0a07 */
[C---:B------:R-:W-:Y:S01]  /*1d80*/  ISETP.GT.U32.AND P0, PT, R7.reuse, R54, PT ;  /* 0x000000360700720c */ /* 0x040fe20003f04070 */
[----:B------:R-:W-:Y:S01]  /*1d90*/  @!P5 IMAD.MOV R40, RZ, RZ, -R40 ;  /* 0x000000ffff28d224 */ /* 0x000fe200078e0a28 */
[----:B------:R-:W-:Y:S01]  /*1da0*/  ISETP.GT.U32.AND P5, PT, R7, R52, PT ;  /* 0x000000340700720c */ /* 0x000fe20003fa4070 */
[----:B------:R-:W-:Y:S01]  /*1db0*/  @!P6 IMAD.IADD R48, R48, 0x1, -R7 ;  /* 0x000000013030e824 */ /* 0x000fe200078e0a07 */
[----:B------:R-:W-:Y:S01]  /*1dc0*/  ISETP.GE.AND P6, PT, R39, RZ, PT ;  /* 0x000000ff2700720c */ /* 0x000fe20003fc6270 */
[----:B------:R-:W-:Y:S01]  /*1dd0*/  IMAD.MOV R13, RZ, RZ, -R13 ;  /* 0x000000ffff0d7224 */ /* 0x000fe200078e0a0d */
[----:B------:R-:W-:Y:S01]  /*1de0*/  LOP3.LUT R39, R8, 0x38, RZ, 0xfc, !PT ;  /* 0x0000003808277812 */ /* 0x000fe200078efcff */
[----:B------:R-:W-:Y:S01]  /*1df0*/  @!P2 IMAD.IADD R12, R12, 0x1, -R7 ;  /* 0x000000010c0ca824 */ /* 0x000fe200078e0a07 */
[----:B------:R-:W-:Y:S01]  /*1e00*/  ISETP.GE.AND P2, PT, R37, RZ, PT ;  /* 0x000000ff2500720c */ /* 0x000fe20003f46270 */
[----:B------:R-:W-:Y:S01]  /*1e10*/  IMAD R58, R7, R13, R58 ;  /* 0x0000000d073a7224 */ /* 0x000fe200078e023a */
[----:B------:R-:W-:Y:S01]  /*1e20*/  IABS R60, R39 ;  /* 0x00000027003c7213 */ /* 0x000fe20000000000 */
[----:B------:R-:W-:-:S02]  /*1e30*/  IMAD.MOV.U32 R134, RZ, RZ, R12 ;  /* 0x000000ffff867224 */ /* 0x000fc400078e000c */
[----:B------:R-:W-:Y:S01]  /*1e40*/  @!P0 IMAD.IADD R54, R54, 0x1, -R7 ;  /* 0x0000000136368824 */ /* 0x000fe200078e0a07 */
[----:B------:R-:W-:Y:S01]  /*1e50*/  ISETP.GT.U32.AND P0, PT, R7, R58, PT ;  /* 0x0000003a0700720c */ /* 0x000fe20003f04070 */
[----:B------:R-:W-:-:S04]  /*1e60*/  IMAD.HI.U32 R12, R11, R60, RZ ;  /* 0x0000003c0b0c7227 */ /* 0x000fc800078e00ff */
[--C-:B------:R-:W-:Y:S01]  /*1e70*/  @!P5 IMAD.IADD R52, R52, 0x1, -R7.reuse ;  /* 0x000000013434d824 */ /* 0x100fe200078e0a07 */
[----:B------:R-:W-:Y:S01]  /*1e80*/  ISETP.GE.AND P5, PT, R41, RZ, PT ;  /* 0x000000ff2900720c */ /* 0x000fe20003fa6270 */
[----:B------:R-:W-:Y:S01]  /*1e90*/  IMAD.MOV R12, RZ, RZ, -R12 ;  /* 0x000000ffff0c7224 */ /* 0x000fe200078e0a0c */
[----:B------:R-:W-:Y:S01]  /*1ea0*/  LOP3.LUT R41, R8, 0x3a, RZ, 0xfc, !PT ;  /* 0x0000003a08297812 */ /* 0x000fe200078efcff */
[----:B------:R-:W-:Y:S01]  /*1eb0*/  IMAD.HI.U32 R13, R11, R14, RZ ;  /* 0x0000000e0b0d7227 */ /* 0x000fe200078e00ff */
[C---:B------:R-:W-:Y:S02]  /*1ec0*/  ISETP.GT.U32.AND P4, PT, R7.reuse, R52, PT ;  /* 0x000000340700720c */ /* 0x040fe40003f84070 */
[----:B------:R-:W-:Y:S01]  /*1ed0*/  IABS R62, R41 ;  /* 0x00000029003e7213 */ /* 0x000fe20000000000 */
[----:B------:R-:W-:Y:S01]  /*1ee0*/  IMAD R60, R7, R12, R60 ;  /* 0x0000000c073c7224 */ /* 0x000fe200078e023c */
[----:B------:R-:W-:Y:S01]  /*1ef0*/  LEA.HI R12, R3, R0, RZ, 0x1a ;  /* 0x00000000030c7211 */ /* 0x000fe200078fd0ff */
[----:B------:R-:W-:-:S02]  /*1f00*/  @!P0 IMAD.IADD R58, R58, 0x1, -R7 ;  /* 0x000000013a3a8824 */ /* 0x000fc400078e0a07 */
[----:B------:R-:W-:Y:S01]  /*1f10*/  IMAD.MOV R15, RZ, RZ, -R13 ;  /* 0x000000ffff0f7224 */ /* 0x000fe200078e0a0d */
[----:B------:R-:W-:Y:S01]  /*1f20*/  ISETP.GT.U32.AND P0, PT, R7, R60, PT ;  /* 0x0000003c0700720c */ /* 0x000fe20003f04070 */
[----:B------:R-:W-:-:S04]  /*1f30*/  IMAD.HI.U32 R13, R11, R62, RZ ;  /* 0x0000003e0b0d7227 */ /* 0x000fc800078e00ff */
[----:B------:R-:W-:Y:S02]  /*1f40*/  IMAD R14, R7, R15, R14 ;  /* 0x0000000f070e7224 */ /* 0x000fe400078e020e */
[----:B------:R-:W-:Y:S02]  /*1f50*/  IMAD.MOV R15, RZ, RZ, -R13 ;  /* 0x000000ffff0f7224 */ /* 0x000fe400078e0a0d */
[----:B------:R-:W-:Y:S01]  /*1f60*/  @!P3 IMAD.MOV R42, RZ, RZ, -R42 ;  /* 0x000000ffff2ab224 */ /* 0x000fe200078e0a2a */
[----:B------:R-:W-:Y:S01]  /*1f70*/  ISETP.GE.AND P3, PT, R35, RZ, PT ;  /* 0x000000ff2300720c */ /* 0x000fe20003f66270 */
[C---:B------:R-:W-:Y:S02]  /*1f80*/  IMAD R62, R7.reuse, R15, R62 ;  /* 0x0000000f073e7224 */ /* 0x040fe400078e023e */
[--C-:B------:R-:W-:Y:S02]  /*1f90*/  @!P0 IMAD.IADD R60, R60, 0x1, -R7.reuse ;  /* 0x000000013c3c8824 */ /* 0x100fe400078e0a07 */
[----:B------:R-:W-:Y:S01]  /*1fa0*/  @!P2 IMAD.MOV R134, RZ, RZ, -R134 ;  /* 0x000000ffff86a224 */ /* 0x000fe200078e0a86 */
[----:B------:R-:W-:Y:S01]  /*1fb0*/  ISETP.GT.U32.AND P0, PT, R7, R62, PT ;  /* 0x0000003e0700720c */ /* 0x000fe20003f04070 */
[C---:B------:R-:W-:Y:S01]  /*1fc0*/  VIADD R33, R12.reuse, 0xe ;  /* 0x0000000e0c217836 */ /* 0x040fe20000000000 */
[----:B------:R-:W-:Y:S01]  /*1fd0*/  ISETP.GE.AND P2, PT, R43, RZ, PT ;  /* 0x000000ff2b00720c */ /* 0x000fe20003f46270 */
[----:B------:R-:W-:Y:S01]  /*1fe0*/  VIADD R37, R12, 0x2e ;  /* 0x0000002e0c257836 */ /* 0x000fe20000000000 */
[----:B------:R-:W-:Y:S01]  /*1ff0*/  LOP3.LUT R43, R8, 0x3c, RZ, 0xfc, !PT ;  /* 0x0000003c082b7812 */ /* 0x000fe200078efcff */
[--C-:B------:R-:W-:Y:S01]  /*2000*/  @!P4 IMAD.IADD R52, R52, 0x1, -R7.reuse ;  /* 0x000000013434c824 */ /* 0x100fe200078e0a07 */
[----:B------:R-:W-:Y:S01]  /*2010*/  ISETP.GE.AND P4, PT, R45, RZ, PT ;  /* 0x000000ff2d00720c */ /* 0x000fe20003f86270 */
[----:B------:R-:W-:Y:S01]  /*2020*/  @!P3 IMAD.MOV R44, RZ, RZ, -R44 ;  /* 0x000000ffff2cb224 */ /* 0x000fe200078e0a2c */
[C---:B------:R-:W-:Y:S01]  /*2030*/  ISETP.GT.U32.AND P3, PT, R7.reuse, R56, PT ;  /* 0x000000380700720c */ /* 0x040fe20003f64070 */
[C---:B------:R-:W-:Y:S01]  /*2040*/  VIADD R35, R12.reuse, 0x1e ;  /* 0x0000001e0c237836 */ /* 0x040fe20000000000 */
[----:B------:R-:W-:Y:S01]  /*2050*/  IABS R64, R43 ;  /* 0x0000002b00407213 */ /* 0x000fe20000000000 */
[----:B------:R-:W-:Y:S01]  /*2060*/  VIADD R31, R12, 0x3e ;  /* 0x0000003e0c1f7836 */ /* 0x000fe20000000000 */
[----:B------:R-:W-:Y:S01]  /*2070*/  IABS R36, R33 ;  /* 0x0000002100247213 */ /* 0x000fe20000000000 */
[----:B------:R-:W-:Y:S01]  /*2080*/  @!P0 IMAD.IADD R62, R62, 0x1, -R7 ;  /* 0x000000013e3e8824 */ /* 0x000fe200078e0a07 */
[----:B------:R-:W-:Y:S01]  /*2090*/  ISETP.GT.U32.AND P0, PT, R7, R14, PT ;  /* 0x0000000e0700720c */ /* 0x000fe20003f04070 */
[----:B------:R-:W-:Y:S01]  /*20a0*/  IMAD.HI.U32 R13, R11, R64, RZ ;  /* 0x000000400b0d7227 */ /* 0x000fe200078e00ff */
[----:B------:R-:W-:-:S02]  /*20b0*/  IABS R66, R37 ;  /* 0x0000002500427213 */ /* 0x000fc40000000000 */
[----:B------:R-:W-:Y:S01]  /*20c0*/  IABS R50, R35 ;  /* 0x0000002300327213 */ /* 0x000fe20000000000 */
[----:B------:R-:W-:Y:S01]  /*20d0*/  IMAD.MOV R13, RZ, RZ, -R13 ;  /* 0x000000ffff0d7224 */ /* 0x000fe200078e0a0d */
[----:B------:R-:W-:Y:S01]  /*20e0*/  IABS R82, R31 ;  /* 0x0000001f00527213 */ /* 0x000fe20000000000 */
[----:B------:R-:W-:Y:S01]  /*20f0*/  @!P3 IMAD.IADD R56, R56, 0x1, -R7 ;  /* 0x000000013838b824 */ /* 0x000fe200078e0a07 */
[----:B------:R-:W-:Y:S01]  /*2100*/  ISETP.GE.AND P3, PT, R47, RZ, PT ;  /* 0x000000ff2f00720c */ /* 0x000fe20003f66270 */
[----:B------:R-:W-:Y:S02]  /*2110*/  IMAD R64, R7, R13, R64 ;  /* 0x0000000d07407224 */ /* 0x000fe400078e0240 */
[----:B------:R-:W-:-:S04]  /*2120*/  IMAD.HI.U32 R13, R11, R36, RZ ;  /* 0x000000240b0d7227 */ /* 0x000fc800078e00ff */
[----:B------:R-:W-:Y:S01]  /*2130*/  @!P0 IMAD.IADD R14, R14, 0x1, -R7 ;  /* 0x000000010e0e8824 */ /* 0x000fe200078e0a07 */
[----:B------:R-:W-:Y:S01]  /*2140*/  ISETP.GT.U32.AND P0, PT, R7, R58, PT ;  /* 0x0000003a0700720c */ /* 0x000fe20003f04070 */
[----:B------:R-:W-:-:S04]  /*2150*/  IMAD.HI.U32 R12, R11, R66, RZ ;  /* 0x000000420b0c7227 */ /* 0x000fc800078e00ff */
[----:B------:R-:W-:Y:S01]  /*2160*/  @!P2 IMAD.MOV R52, RZ, RZ, -R52 ;  /* 0x000000ffff34a224 */ /* 0x000fe200078e0a34 */
[----:B------:R-:W-:Y:S01]  /*2170*/  ISETP.GT.U32.AND P2, PT, R7, R14, PT ;  /* 0x0000000e0700720c */ /* 0x000fe20003f44070 */
[----:B------:R-:W-:Y:S02]  /*2180*/  IMAD.MOV R13, RZ, RZ, -R13 ;  /* 0x000000ffff0d7224 */ /* 0x000fe400078e0a0d */
[----:B------:R-:W-:Y:S02]  /*2190*/  IMAD.MOV R29, RZ, RZ, -R12 ;  /* 0x000000ffff1d7224 */ /* 0x000fe400078e0a0c */
[----:B------:R-:W-:-:S04]  /*21a0*/  IMAD.HI.U32 R15, R11, R50, RZ ;  /* 0x000000320b0f7227 */ /* 0x000fc800078e00ff */
[C---:B------:R-:W-:Y:S02]  /*21b0*/  IMAD R12, R7.reuse, R13, R36 ;  /* 0x0000000d070c7224 */ /* 0x040fe400078e0224 */
[----:B------:R-:W-:Y:S01]  /*21c0*/  @!P6 IMAD.MOV R46, RZ, RZ, -R46 ;  /* 0x000000ffff2ee224 */ /* 0x000fe200078e0a2e */
[C---:B------:R-:W-:Y:S01]  /*21d0*/  ISETP.GT.U32.AND P6, PT, R7.reuse, R62, PT ;  /* 0x0000003e0700720c */ /* 0x040fe20003fc4070 */
[----:B------:R-:W-:Y:S01]  /*21e0*/  @!P4 IMAD.MOV R54, RZ, RZ, -R54 ;  /* 0x000000ffff36c224 */ /* 0x000fe200078e0a36 */
[----:B------:R-:W-:Y:S01]  /*21f0*/  ISETP.GT.U32.AND P4, PT, R7, R64, PT ;  /* 0x000000400700720c */ /* 0x000fe20003f84070 */
[----:B------:R-:W-:-:S04]  /*2200*/  IMAD.HI.U32 R11, R11, R82, RZ ;  /* 0x000000520b0b7227 */ /* 0x000fc800078e00ff */
[----:B------:R-:W-:Y:S02]  /*2210*/  IMAD.MOV R15, RZ, RZ, -R15 ;  /* 0x000000ffff0f7224 */ /* 0x000fe400078e0a0f */
[----:B------:R-:W-:Y:S01]  /*2220*/  @!P5 IMAD.MOV R48, RZ, RZ, -R48 ;  /* 0x000000ffff30d224 */ /* 0x000fe200078e0a30 */
[C---:B------:R-:W-:Y:S01]  /*2230*/  ISETP.GT.U32.AND P5, PT, R7.reuse, R60, PT ;  /* 0x0000003c0700720c */ /* 0x040fe20003fa4070 */
[----:B------:R-:W-:Y:S01]  /*2240*/  @!P3 IMAD.MOV R56, RZ, RZ, -R56 ;  /* 0x000000ffff38b224 */ /* 0x000fe200078e0a38 */
[C---:B------:R-:W-:Y:S01]  /*2250*/  ISETP.GT.U32.AND P3, PT, R7.reuse, R12, PT ;  /* 0x0000000c0700720c */ /* 0x040fe20003f64070 */
[----:B------:R-:W-:Y:S02]  /*2260*/  IMAD.MOV R11, RZ, RZ, -R11 ;  /* 0x000000ffff0b7224 */ /* 0x000fe400078e0a0b */
[C---:B------:R-:W-:Y:S02]  /*2270*/  IMAD R36, R7.reuse, R15, R50 ;  /* 0x0000000f07247224 */ /* 0x040fe400078e0232 */
[----:B------:R-:W-:Y:S01]  /*2280*/  IMAD R50, R7, R29, R66 ;  /* 0x0000001d07327224 */ /* 0x000fe200078e0242 */
[----:B------:R-:W0:Y:S01]  /*2290*/  LDS R15, [UR9] ;  /* 0x00000009ff0f7984 */ /* 0x000e220008000800 */
[----:B------:R-:W-:Y:S01]  /*22a0*/  @!P2 IMAD.IADD R14, R14, 0x1, -R7 ;  /* 0x000000010e0ea824 */ /* 0x000fe200078e0a07 */
[----:B------:R-:W-:Y:S01]  /*22b0*/  ISETP.GE.AND P2, PT, R39, RZ, PT ;  /* 0x000000ff2700720c */ /* 0x000fe20003f46270 */
[----:B------:R-:W-:-:S02]  /*22c0*/  IMAD R66, R7, R11, R82 ;  /* 0x0000000b07427224 */ /* 0x000fc400078e0252 */
[--C-:B------:R-:W-:Y:S01]  /*22d0*/  @!P0 IMAD.IADD R58, R58, 0x1, -R7.reuse ;  /* 0x000000013a3a8824 */ /* 0x100fe200078e0a07 */
[----:B------:R-:W-:Y:S01]  /*22e0*/  BAR.SYNC.DEFER_BLOCKING 0x0 ;  /* 0x0000000000007b1d */ /* 0x000fe20000010000 */
[--C-:B------:R-:W-:Y:S01]  /*22f0*/  @!P6 IMAD.IADD R62, R62, 0x1, -R7.reuse ;  /* 0x000000013e3ee824 */ /* 0x100fe200078e0a07 */
[C---:B------:R-:W-:Y:S01]  /*2300*/  ISETP.GT.U32.AND P0, PT, R7.reuse, R36, PT ;  /* 0x000000240700720c */ /* 0x040fe20003f04070 */
[--C-:B------:R-:W-:Y:S01]  /*2310*/  @!P4 IMAD.IADD R64, R64, 0x1, -R7.reuse ;  /* 0x000000014040c824 */ /* 0x100fe200078e0a07 */
[C---:B------:R-:W-:Y:S01]  /*2320*/  ISETP.GT.U32.AND P6, PT, R7.reuse, R50, PT ;  /* 0x000000320700720c */ /* 0x040fe20003fc4070 */
[--C-:B------:R-:W-:Y:S01]  /*2330*/  @!P5 IMAD.IADD R60, R60, 0x1, -R7.reuse ;  /* 0x000000013c3cd824 */ /* 0x100fe200078e0a07 */
[----:B------:R-:W-:Y:S01]  /*2340*/  ISETP.GT.U32.AND P4, PT, R7, R66, PT ;  /* 0x000000420700720c */ /* 0x000fe20003f84070 */
[----:B------:R-:W-:Y:S01]  /*2350*/  @!P3 IMAD.IADD R12, R12, 0x1, -R7 ;  /* 0x000000010c0cb824 */ /* 0x000fe200078e0a07 */
[----:B------:R-:W-:Y:S01]  /*2360*/  ISETP.GE.AND P5, PT, R49, RZ, PT ;  /* 0x000000ff3100720c */ /* 0x000fe20003fa6270 */
[----:B------:R-:W-:Y:S01]  /*2370*/  @!P2 IMAD.MOV R60, RZ, RZ, -R60 ;  /* 0x000000ffff3ca224 */ /* 0x000fe200078e0a3c */
[----:B------:R-:W-:Y:S01]  /*2380*/  ISETP.GE.AND P3, PT, R41, RZ, PT ;  /* 0x000000ff2900720c */ /* 0x000fe20003f66270 */
[----:B------:R-:W-:Y:S01]  /*2390*/  IMAD.SHL.U32 R13, R143, 0x200000, RZ ;  /* 0x002000008f0d7824 */ /* 0x000fe200078e00ff */
[----:B------:R-:W-:-:S03]  /*23a0*/  ISETP.GT.U32.AND P2, PT, R7, R12, PT ;  /* 0x0000000c0700720c */ /* 0x000fc60003f44070 */
[--C-:B------:R-:W-:Y:S01]  /*23b0*/  @!P0 IMAD.IADD R36, R36, 0x1, -R7.reuse ;  /* 0x0000000124248824 */ /* 0x100fe200078e0a07 */
[----:B------:R-:W-:Y:S01]  /*23c0*/  ISETP.GE.AND P0, PT, R8, RZ, PT ;  /* 0x000000ff0800720c */ /* 0x000fe20003f06270 */
[--C-:B------:R-:W-:Y:S01]  /*23d0*/  @!P6 IMAD.IADD R50, R50, 0x1, -R7.reuse ;  /* 0x000000013232e824 */ /* 0x100fe200078e0a07 */
[----:B------:R-:W-:Y:S01]  /*23e0*/  LOP3.LUT R13, R13, 0x600000, RZ, 0xc0, !PT ;  /* 0x006000000d0d7812 */ /* 0x000fe200078ec0ff */
[--C-:B------:R-:W-:Y:S01]  /*23f0*/  @!P4 IMAD.IADD R66, R66, 0x1, -R7.reuse ;  /* 0x000000014242c824 */ /* 0x100fe200078e0a07 */
[C---:B------:R-:W-:Y:S01]  /*2400*/  ISETP.GT.U32.AND P6, PT, R7.reuse, R36, PT ;  /* 0x000000240700720c */ /* 0x040fe20003fc4070 */
[----:B------:R-:W-:Y:S01]  /*2410*/  @!P5 IMAD.MOV R58, RZ, RZ, -R58 ;  /* 0x000000ffff3ad224 */ /* 0x000fe200078e0a3a */
[C---:B------:R-:W-:Y:S01]  /*2420*/  ISETP.GT.U32.AND P5, PT, R7.reuse, R64, PT ;  /* 0x000000400700720c */ /* 0x040fe20003fa4070 */
[----:B------:R-:W-:Y:S01]  /*2430*/  @!P3 IMAD.MOV R62, RZ, RZ, -R62 ;  /* 0x000000ffff3eb224 */ /* 0x000fe200078e0a3e */
[C---:B------:R-:W-:Y:S01]  /*2440*/  ISETP.GT.U32.AND P4, PT, R7.reuse, R50, PT ;  /* 0x000000320700720c */ /* 0x040fe20003f84070 */
[----:B------:R-:W-:Y:S01]  /*2450*/  @!P2 IMAD.IADD R12, R12, 0x1, -R7 ;  /* 0x000000010c0ca824 */ /* 0x000fe200078e0a07 */
[----:B------:R-:W-:Y:S01]  /*2460*/  ISETP.GT.U32.AND P3, PT, R7, R66, PT ;  /* 0x000000420700720c */ /* 0x000fe20003f64070 */
[----:B------:R-:W-:Y:S01]  /*2470*/  VIADD R8, R4, 0xffffffe0 ;  /* 0xffffffe004087836 */ /* 0x000fe20000000000 */
[----:B------:R-:W-:Y:S01]  /*2480*/  ISETP.GE.AND P2, PT, R35, RZ, PT ;  /* 0x000000ff2300720c */ /* 0x000fe20003f46270 */
[----:B------:R-:W-:Y:S01]  /*2490*/  @!P0 IMAD.MOV R14, RZ, RZ, -R14 ;  /* 0x000000ffff0e8224 */ /* 0x000fe200078e0a0e */
[----:B------:R-:W-:-:S02]  /*24a0*/  ISETP.GE.AND P0, PT, R43, RZ, PT ;  /* 0x000000ff2b00720c */ /* 0x000fc40003f06270 */
[----:B------:R-:W-:Y:S01]  /*24b0*/  R2UR UR10, R13 ;  /* 0x000000000d0a72ca */ /* 0x000fe200000e0000 */
[--C-:B------:R-:W-:Y:S01]  /*24c0*/  @!P6 IMAD.IADD R36, R36, 0x1, -R7.reuse ;  /* 0x000000012424e824 */ /* 0x100fe200078e0a07 */
[----:B------:R-:W-:Y:S01]  /*24d0*/  ISETP.GE.AND P6, PT, R37, RZ, PT ;  /* 0x000000ff2500720c */ /* 0x000fe20003fc6270 */
[--C-:B------:R-:W-:Y:S01]  /*24e0*/  @!P5 IMAD.IADD R64, R64, 0x1, -R7.reuse ;  /* 0x000000014040d824 */ /* 0x100fe200078e0a07 */
[----:B------:R-:W-:Y:S01]  /*24f0*/  ISETP.GE.AND P5, PT, R33, RZ, PT ;  /* 0x000000ff2100720c */ /* 0x000fe20003fa6270 */
[--C-:B------:R-:W-:Y:S01]  /*2500*/  @!P4 IMAD.IADD R50, R50, 0x1, -R7.reuse ;  /* 0x000000013232c824 */ /* 0x100fe200078e0a07 */
[----:B------:R-:W-:Y:S01]  /*2510*/  ISETP.GE.AND P4, PT, R31, RZ, PT ;  /* 0x000000ff1f00720c */ /* 0x000fe20003f86270 */
[----:B------:R-:W-:Y:S01]  /*2520*/  @!P3 IMAD.IADD R66, R66, 0x1, -R7 ;  /* 0x000000014242b824 */ /* 0x000fe200078e0a07 */
[----:B------:R-:W-:Y:S01]  /*2530*/  ISETP.GE.U32.AND P3, PT, R8, 0x7fffffa1, PT ;  /* 0x7fffffa10800780c */ /* 0x000fe20003f66070 */
[----:B------:R-:W-:Y:S01]  /*2540*/  VIADD R7, R4, 0xfffffffe ;  /* 0xfffffffe04077836 */ /* 0x000fe20000000000 */
[----:B0-----:R-:W-:Y:S01]  /*2550*/  R2UR UR8, R15 ;  /* 0x000000000f0872ca */ /* 0x001fe200000e0000 */
[----:B------:R-:W-:-:S02]  /*2560*/  @!P2 IMAD.MOV R36, RZ, RZ, -R36 ;  /* 0x000000ffff24a224 */ /* 0x000fc400078e0a24 */
[----:B------:R-:W-:Y:S01]  /*2570*/  VIADD R8, R4, 0xfffffff0 ;  /* 0xfffffff004087836 */ /* 0x000fe20000000000 */
[----:B------:R-:W-:Y:S01]  /*2580*/  ISETP.GE.U32.AND P2, PT, R7, 0x7fffffbf, PT ;  /* 0x7fffffbf0700780c */ /* 0x000fe20003f46070 */
[----:B------:R-:W-:Y:S01]  /*2590*/  @!P0 IMAD.MOV R64, RZ, RZ, -R64 ;  /* 0x000000ffff408224 */ /* 0x000fe200078e0a40 */
[----:B------:R-:W-:Y:S01]  /*25a0*/  SEL R7, RZ, 0x1, P3 ;  /* 0x00000001ff077807 */ /* 0x000fe20001800000 */
[----:B------:R-:W-:Y:S01]  /*25b0*/  @!P5 IMAD.MOV R12, RZ, RZ, -R12 ;  /* 0x000000ffff0cd224 */ /* 0x000fe200078e0a0c */
[----:B------:R-:W-:Y:S01]  /*25c0*/  ISETP.GE.U32.AND P0, PT, R8, 0x7fffffb1, PT ;  /* 0x7fffffb10800780c */ /* 0x000fe20003f06070 */
[----:B------:R-:W-:Y:S01]  /*25d0*/  IMAD.SHL.U32 R8, R19, 0x100, RZ ;  /* 0x0000010013087824 */ /* 0x000fe200078e00ff */
[----:B------:R-:W-:Y:S01]  /*25e0*/  ISETP.NE.AND P5, PT, R125, RZ, PT ;  /* 0x000000ff7d00720c */ /* 0x000fe20003fa5270 */
[----:B------:R-:W-:Y:S01]  /*25f0*/  IMAD.IADD R7, R7, 0x1, R80 ;  /* 0x0000000107077824 */ /* 0x000fe200078e0250 */
[----:B------:R-:W-:Y:S01]  /*2600*/  LOP3.LUT R125, RZ, R125, RZ, 0x33, !PT ;  /* 0x0000007dff7d7212 */ /* 0x000fe200078e33ff */
[----:B------:R-:W-:Y:S01]  /*2610*/  @!P6 IMAD.MOV R50, RZ, RZ, -R50 ;  /* 0x000000ffff32e224 */ /* 0x000fe200078e0a32 */
[----:B------:R-:W-:Y:S01]  /*2620*/  LOP3.LUT R8, R8, 0xf00, RZ, 0xe2, !PT ;  /* 0x00000f0008087812 */ /* 0x000fe200078ee2ff */
[----:B------:R-:W-:Y:S01]  /*2630*/  @!P4 IMAD.MOV R66, RZ, RZ, -R66 ;  /* 0x000000ffff42c224 */ /* 0x000fe200078e0a42 */
[----:B------:R-:W-:-:S02]  /*2640*/  LOP3.LUT R7, R7, 0x3, RZ, 0xc0, !PT ;  /* 0x0000000307077812 */ /* 0x000fc400078ec0ff */
[----:B------:R-:W-:Y:S01]  /*2650*/  SEL R147, R125, R14, !P5 ;  /* 0x0000000e7d937207 */ /* 0x000fe20006800000 */
[----:B------:R-:W-:Y:S01]  /*2660*/  IMAD R8, R9, 0x1000, R8 ;  /* 0x0000100009087824 */ /* 0x000fe200078e0208 */
[----:B------:R-:W-:Y:S02]  /*2670*/  IADD3 R7, PT, PT, R7, R78, R27 ;  /* 0x0000004e07077210 */ /* 0x000fe40007ffe01b */
[----:B------:R-:W-:Y:S02]  /*2680*/  SEL R155, R125, R16, !P5 ;  /* 0x000000107d9b7207 */ /* 0x000fe40006800000 */
[----:B------:R-:W-:Y:S02]  /*2690*/  LOP3.LUT R10, R7, 0xf, RZ, 0xc0, !PT ;  /* 0x0000000f070a7812 */ /* 0x000fe400078ec0ff */
[C---:B------:R-:W-:Y:S02]  /*26a0*/  SEL R139, R125.reuse, R18, !P5 ;  /* 0x000000127d8b7207 */ /* 0x040fe40006800000 */
[----:B------:R-:W-:Y:S01]  /*26b0*/  SEL R133, R125, R20, !P5 ;  /* 0x000000147d857207 */ /* 0x000fe20006800000 */
[----:B------:R-:W-:Y:S01]  /*26c0*/  IMAD R10, R23, 0x10, R10 ;  /* 0x00000010170a7824 */ /* 0x000fe200078e020a */
[----:B------:R-:W-:-:S02]  /*26d0*/  SEL R137, R125, R22, !P5 ;  /* 0x000000167d897207 */ /* 0x000fc40006800000 */
[C---:B------:R-:W-:Y:S02]  /*26e0*/  SEL R140, R125.reuse, R24, !P5 ;  /* 0x000000187d8c7207 */ /* 0x040fe40006800000 */
[C---:B------:R-:W-:Y:S02]  /*26f0*/  SEL R142, R125.reuse, R142, !P5 ;  /* 0x0000008e7d8e7207 */ /* 0x040fe40006800000 */
[C---:B------:R-:W-:Y:S02]  /*2700*/  SEL R131, R125.reuse, R26, !P5 ;  /* 0x0000001a7d837207 */ /* 0x040fe40006800000 */
[C---:B------:R-:W-:Y:S02]  /*2710*/  SEL R156, R125.reuse, R28, !P5 ;  /* 0x0000001c7d9c7207 */ /* 0x040fe40006800000 */
[C---:B------:R-:W-:Y:S02]  /*2720*/  SEL R145, R125.reuse, R30, !P5 ;  /* 0x0000001e7d917207 */ /* 0x040fe40006800000 */
        /* <DEDUP_REMOVED lines=21> */
[----:B------:R-:W-:Y:S01]  /*2880*/  SEL R125, R125, R66, !P5 ;  /* 0x000000427d7d7207 */ /* 0x000fe20006800000 */
[----:B---3--:R-:W-:Y:S06]  /*2890*/  BRA.U UP0, `(.L_x_5) ;  /* 0x0000000100187547 */ /* 0x008fec000b800000 */
[----:B------:R-:W-:Y:S01]  /*28a0*/  ELECT P4, URZ, PT ;  /* 0x0000000000ff782f */ /* 0x000fe20003880000 */
[----:B------:R-:W-:Y:S01]  /*28b0*/  IMAD.MOV.U32 R5, RZ, RZ, 0x1 ;  /* 0x00000001ff057424 */ /* 0x000fe200078e00ff */
[----:B------:R-:W-:Y:S01]  /*28c0*/  UMOV UR4, 0x40 ;  /* 0x0000004000047882 */ /* 0x000fe20000000000 */
[----:B------:R-:W-:Y:S01]  /*28d0*/  UVIRTCOUNT.DEALLOC.SMPOOL 0x80 ;  /* 0x000000800000784c */ /* 0x000fe20000000000 */
[----:B------:R-:W-:-:S09]  /*28e0*/  ULEA UR4, UR5, UR4, 0x18 ;  /* 0x0000000405047291 */ /* 0x000fd2000f8ec0ff */
[----:B------:R0:W-:Y:S03]  /*28f0*/  @P4 STS.U8 [UR4], R5 ;  /* 0x00000005ff004988 */ /* 0x0001e60008000004 */
.L_x_5:
[----:B------:R-:W-:Y:S01]  /*2900*/  UIADD3 UR10, UPT, UPT, UR8, UR10, URZ ;  /* 0x0000000a080a7290 */ /* 0x000fe2000fffe0ff */
[----:B------:R-:W-:Y:S01]  /*2910*/  IMAD.SHL.U32 R114, R115, 0x2, RZ ;  /* 0x0000000273727824 */ /* 0x000fe200078e00ff */
[----:B------:R-:W-:Y:S01]  /*2920*/  VOTEU.ALL UP1, P1 ;  /* 0x0000000000ff7886 */ /* 0x000fe20000820000 */
[----:B------:R-:W-:Y:S01]  /*2930*/  UIADD3 UR6, UPT, UPT, UR9, 0x4000, URZ ;  /* 0x0000400009067890 */ /* 0x000fe2000fffe0ff */
[----:B------:R-:W-:Y:S01]  /*2940*/  ISETP.GE.U32.AND P4, PT, R6, 0x7fffffc0, PT ;  /* 0x7fffffc00600780c */ /* 0x000fe20003f86070 */
[----:B------:R-:W-:Y:S01]  /*2950*/  VOTEU.ALL UP2, P1 ;  /* 0x0000000000ff7886 */ /* 0x000fe20000840000 */
[C---:B------:R-:W-:Y:S01]  /*2960*/  IADD3 R117, P5, PT, R114.reuse, UR12, RZ ;  /* 0x0000000c72757c10 */ /* 0x040fe2000ffbe0ff */
[----:B------:R-:W-:Y:S01]  /*2970*/  VIADD R88, R114, UR12 ;  /* 0x0000000c72587c36 */ /* 0x000fe20008000000 */
[----:B------:R-:W-:-:S04]  /*2980*/  @!UP1 UIADD3 UR4, UPT, UPT, -UR7, 0x100000, URZ ;  /* 0x0010000007049890 */ /* 0x000fc8000fffe1ff */
[----:B------:R-:W-:Y:S02]  /*2990*/  @!UP1 USHF.L.U32 UR5, UR4, 0xb, URZ ;  /* 0x0000000b04059899 */ /* 0x000fe400080006ff */
[----:B------:R-:W-:Y:S01]  /*29a0*/  @!UP1 USHF.L.U32 UR4, UR4, 0x1, URZ ;  /* 0x0000000104049899 */ /* 0x000fe200080006ff */
[----:B------:R-:W-:Y:S01]  /*29b0*/  STTM.x64 tmem[UR10], RZ ;  /* 0x000000ff000079ed */ /* 0x000fe2000834000a */
[----:B------:R-:W1:Y:S02]  /*29c0*/  FENCE.VIEW.ASYNC.T ;  /* 0x00000000000073c6 */ /* 0x000e640000000200 */
[----:B-1----:R-:W-:Y:S01]  /*29d0*/  BAR.SYNC.DEFER_BLOCKING 0x0 ;  /* 0x0000000000007b1d */ /* 0x002fe20000010000 */
[----:B0-----:R-:W-:Y:S01]  /*29e0*/  LOP3.LUT R5, R10, 0xff, RZ, 0xc0, !PT ;  /* 0x000000ff0a057812 */ /* 0x001fe200078ec0ff */
[----:B------:R-:W-:Y:S01]  /*29f0*/  IMAD R11, R214, 0x1e, RZ ;  /* 0x0000001ed60b7824 */ /* 0x000fe200078e02ff */
[----:B------:R-:W-:Y:S02]  /*2a00*/  PRMT R122, RZ, 0x7610, R122 ;  /* 0x00007610ff7a7816 */ /* 0x000fe4000000007a */
[----:B------:R-:W-:Y:S01]  /*2a10*/  LEA.HI.X.SX32 R89, R115, UR13, 0x1, P5 ;  /* 0x0000000d73597c11 */ /* 0x000fe2000a8f0eff */
[----:B------:R-:W-:Y:S01]  /*2a20*/  IMAD.IADD R8, R8, 0x1, R5 ;  /* 0x0000000108087824 */ /* 0x000fe200078e0205 */
[----:B------:R-:W0:Y:S02]  /*2a30*/  FENCE.VIEW.ASYNC.S ;  /* 0x00000000000073c6 */ /* 0x000e240000000000 */
[----:B0-----:R0:W1:Y:S02]  /*2a40*/  @!UP2 SYNCS.EXCH.64 URZ, [UR6], UR4 ;  /* 0x0000000406ffa5b2 */ /* 0x0010640008000100 */
[----:B-1----:R-:W-:Y:S01]  /*2a50*/  BAR.SYNC.DEFER_BLOCKING 0x0 ;  /* 0x0000000000007b1d */ /* 0x002fe20000010000 */
[----:B------:R-:W-:-:S02]  /*2a60*/  IMAD.SHL.U32 R100, R214, 0x2, RZ ;  /* 0x00000002d6647824 */ /* 0x000fc400078e00ff */
[----:B------:R-:W-:Y:S02]  /*2a70*/  IMAD R5, R214, 0xf, RZ ;  /* 0x0000000fd6057824 */ /* 0x000fe400078e02ff */
[----:B------:R-:W-:Y:S01]  /*2a80*/  VIADD R7, R4, 0xfffffffd ;  /* 0xfffffffd04077836 */ /* 0x000fe20000000000 */
[----:B------:R-:W-:Y:S02]  /*2a90*/  LOP3.LUT R95, R8, 0xffff, RZ, 0xc0, !PT ;  /* 0x0000ffff085f7812 */ /* 0x000fe400078ec0ff */
[----:B------:R-:W-:Y:S02]  /*2aa0*/  IADD3 R6, P5, PT, R100, R117, RZ ;  /* 0x0000007564067210 */ /* 0x000fe40007fbe0ff */
[----:B------:R-:W-:Y:S02]  /*2ab0*/  PRMT R91, RZ, 0x7610, R91 ;  /* 0x00007610ff5b7816 */ /* 0x000fe4000000005b */
[----:B------:R-:W-:Y:S01]  /*2ac0*/  PRMT R121, RZ, 0x7610, R121 ;  /* 0x00007610ff797816 */ /* 0x000fe20000000079 */
[----:B------:R-:W-:Y:S01]  /*2ad0*/  IMAD R10, R214, 0x22, RZ ;  /* 0x00000022d60a7824 */ /* 0x000fe200078e02ff */
[----:B------:R-:W-:Y:S01]  /*2ae0*/  SHF.R.U32.HI R8, RZ, 0xe, R95 ;  /* 0x0000000eff087819 */ /* 0x000fe2000001165f */
[----:B------:R-:W-:Y:S01]  /*2af0*/  VIADD R15, R4, 0xfffffffb ;  /* 0xfffffffb040f7836 */ /* 0x000fe20000000000 */
[----:B------:R-:W-:Y:S01]  /*2b00*/  PRMT R120, RZ, 0x7610, R120 ;  /* 0x00007610ff787816 */ /* 0x000fe20000000078 */
[----:B------:R-:W-:Y:S01]  /*2b10*/  IMAD.SHL.U32 R101, R214, 0x4, RZ ;  /* 0x00000004d6657824 */ /* 0x000fe200078e00ff */
[----:B------:R-:W-:-:S02]  /*2b20*/  PRMT R87, RZ, 0x7610, R87 ;  /* 0x00007610ff577816 */ /* 0x000fc40000000057 */
[----:B------:R-:W-:Y:S02]  /*2b30*/  PRMT R85, RZ, 0x7610, R85 ;  /* 0x00007610ff557816 */ /* 0x000fe40000000055 */
[----:B------:R-:W-:Y:S01]  /*2b40*/  PRMT R119, RZ, 0x7610, R119 ;  /* 0x00007610ff777816 */ /* 0x000fe20000000077 */
[C---:B------:R-:W-:Y:S01]  /*2b50*/  IMAD R102, R214.reuse, 0xa, RZ ;  /* 0x0000000ad6667824 */ /* 0x040fe200078e02ff */
[----:B------:R-:W5:Y:S01]  /*2b60*/  @!P4 LDG.E.U16 R122, desc[UR22][R88.64] ;  /* 0x00000016587ac981 */ /* 0x000f62000c1e1500 */
[----:B------:R-:W-:Y:S02]  /*2b70*/  IADD3 R12, P4, PT, R11, R117, RZ ;  /* 0x000000750b0c7210 */ /* 0x000fe40007f9e0ff */
[----:B------:R-:W-:Y:S01]  /*2b80*/  PRMT R84, RZ, 0x7610, R84 ;  /* 0x00007610ff547816 */ /* 0x000fe20000000054 */
[C---:B------:R-:W-:Y:S01]  /*2b90*/  IMAD R17, R214.reuse, 0x28, RZ ;  /* 0x00000028d6117824 */ /* 0x040fe200078e02ff */
[-C--:B------:R-:W-:Y:S02]  /*2ba0*/  LEA.HI.X.SX32 R13, R5, R89.reuse, 0x1, P4 ;  /* 0x00000059050d7211 */ /* 0x080fe400020f0eff */
[----:B------:R-:W-:Y:S01]  /*2bb0*/  PRMT R94, RZ, 0x7610, R94 ;  /* 0x00007610ff5e7816 */ /* 0x000fe2000000005e */
[C---:B------:R-:W-:Y:S01]  /*2bc0*/  IMAD R21, R214.reuse, 0x2a, RZ ;  /* 0x0000002ad6157824 */ /* 0x040fe200078e02ff */
[----:B------:R-:W-:Y:S01]  /*2bd0*/  ISETP.GE.U32.AND P4, PT, R7, 0x7fffffbe, PT ;  /* 0x7fffffbe0700780c */ /* 0x000fe20003f86070 */
[----:B------:R1:W5:Y:S01]  /*2be0*/  @!P0 LDG.E.U16 R91, desc[UR22][R12.64] ;  /* 0x000000160c5b8981 */ /* 0x000362000c1e1500 */
[C---:B------:R-:W-:Y:S01]  /*2bf0*/  LEA.HI.X.SX32 R7, R214.reuse, R89, 0x1, P5 ;  /* 0x00000059d6077211 */ /* 0x040fe200028f0eff */
[----:B------:R-:W-:Y:S01]  /*2c00*/  IMAD R5, R214, 0x11, RZ ;  /* 0x00000011d6057824 */ /* 0x000fe200078e02ff */
[----:B------:R-:W-:-:S02]  /*2c10*/  LOP3.LUT P5, RZ, R8, 0x1, RZ, 0xc0, !PT ;  /* 0x0000000108ff7812 */ /* 0x000fc400078ac0ff */
[----:B------:R-:W-:Y:S01]  /*2c20*/  PRMT R83, RZ, 0x7610, R83 ;  /* 0x00007610ff537816 */ /* 0x000fe20000000053 */
[----:B------:R2:W5:Y:S01]  /*2c30*/  @!P2 LDG.E.U16 R121, desc[UR22][R6.64] ;  /* 0x000000160679a981 */ /* 0x000562000c1e1500 */
[-C--:B------:R-:W-:Y:S01]  /*2c40*/  LEA R8, P0, R214, R117.reuse, 0x2 ;  /* 0x00000075d6087211 */ /* 0x080fe200078010ff */
[----:B------:R-:W-:Y:S01]  /*2c50*/  VIADD R20, R4, 0xfffffffa ;  /* 0xfffffffa04147836 */ /* 0x000fe20000000000 */
[----:B------:R-:W-:Y:S02]  /*2c60*/  IADD3 R14, P2, PT, R10, R117, RZ ;  /* 0x000000750a0e7210 */ /* 0x000fe40007f5e0ff */
[----:B------:R-:W-:Y:S01]  /*2c70*/  PRMT R86, RZ, 0x7610, R86 ;  /* 0x00007610ff567816 */ /* 0x000fe20000000056 */
[C---:B------:R-:W-:Y:S01]  /*2c80*/  IMAD R25, R214.reuse, 0x2c, RZ ;  /* 0x0000002cd6197824 */ /* 0x040fe200078e02ff */
[----:B------:R-:W-:Y:S01]  /*2c90*/  SHF.R.U32.HI R16, RZ, 0xd, R95 ;  /* 0x0000000dff107819 */ /* 0x000fe2000001165f */
[----:B-1----:R-:W-:Y:S01]  /*2ca0*/  IMAD R12, R214, 0x24, RZ ;  /* 0x00000024d60c7824 */ /* 0x002fe200078e02ff */
[-C--:B------:R-:W-:Y:S01]  /*2cb0*/  LEA.HI.X.SX32 R9, R100, R89.reuse, 0x1, P0 ;  /* 0x0000005964097211 */ /* 0x080fe200000f0eff */
[----:B------:R-:W-:Y:S01]  /*2cc0*/  IMAD R103, R214, 0x5, RZ ;  /* 0x00000005d6677824 */ /* 0x000fe200078e02ff */
[----:B------:R-:W-:Y:S01]  /*2cd0*/  ISETP.GE.U32.AND P6, PT, R15, 0x7fffffbc, PT ;  /* 0x7fffffbc0f00780c */ /* 0x000fe20003fc6070 */
[----:B------:R-:W-:Y:S01]  /*2ce0*/  VIADD R13, R4, 0xfffffff5 ;  /* 0xfffffff5040d7836 */ /* 0x000fe20000000000 */
[----:B------:R-:W-:Y:S01]  /*2cf0*/  LEA.HI.X.SX32 R15, R5, R89, 0x1, P2 ;  /* 0x00000059050f7211 */ /* 0x000fe200010f0eff */
[----:B------:R1:W5:Y:S01]  /*2d00*/  @!P4 LDG.E.U16 R120, desc[UR22][R8.64] ;  /* 0x000000160878c981 */ /* 0x000362000c1e1500 */
[----:B------:R-:W-:-:S02]  /*2d10*/  LOP3.LUT P2, RZ, R16, 0x1, RZ, 0xc0, !PT ;  /* 0x0000000110ff7812 */ /* 0x000fc4000784c0ff */
[----:B------:R-:W-:Y:S02]  /*2d20*/  PRMT R81, RZ, 0x7610, R81 ;  /* 0x00007610ff517816 */ /* 0x000fe40000000051 */
[----:B------:R-:W-:Y:S02]  /*2d30*/  PRMT R82, RZ, 0x7610, R82 ;  /* 0x00007610ff527816 */ /* 0x000fe40000000052 */
[----:B------:R-:W-:Y:S01]  /*2d40*/  PRMT R118, RZ, 0x7610, R118 ;  /* 0x00007610ff767816 */ /* 0x000fe20000000076 */
[C---:B------:R-:W-:Y:S01]  /*2d50*/  IMAD R29, R214.reuse, 0x2e, RZ ;  /* 0x0000002ed61d7824 */ /* 0x040fe200078e02ff */
[CC--:B--2---:R-:W-:Y:S01]  /*2d60*/  LEA R6, P0, R214.reuse, R117.reuse, 0x3 ;  /* 0x00000075d6067211 */ /* 0x0c4fe200078018ff */
[----:B------:R-:W-:Y:S01]  /*2d70*/  IMAD R16, R214, 0x12, RZ ;  /* 0x00000012d6107824 */ /* 0x000fe200078e02ff */
[----:B------:R-:W-:Y:S01]  /*2d80*/  IADD3 R18, P4, PT, R12, R117, RZ ;  /* 0x000000750c127210 */ /* 0x000fe20007f9e0ff */
[----:B------:R-:W5:Y:S01]  /*2d90*/  @P5 LDG.E.U16 R87, desc[UR22][R14.64] ;  /* 0x000000160e575981 */ /* 0x000f62000c1e1500 */
[----:B------:R-:W-:Y:S01]  /*2da0*/  LEA.HI.X.SX32 R7, R101, R89, 0x1, P0 ;  /* 0x0000005965077211 */ /* 0x000fe200000f0eff */
[----:B------:R-:W-:Y:S01]  /*2db0*/  IMAD R104, R214, 0xc, RZ ;  /* 0x0000000cd6687824 */ /* 0x000fe200078e02ff */
[----:B------:R-:W-:-:S02]  /*2dc0*/  SHF.R.U32.HI R5, RZ, 0xc, R95 ;  /* 0x0000000cff057819 */ /* 0x000fc4000001165f */
[----:B------:R-:W-:Y:S01]  /*2dd0*/  PRMT R80, RZ, 0x7610, R80 ;  /* 0x00007610ff507816 */ /* 0x000fe20000000050 */
[C---:B------:R-:W-:Y:S01]  /*2de0*/  IMAD R88, R214.reuse, 0x14, RZ ;  /* 0x00000014d6587824 */ /* 0x040fe200078e02ff */
[----:B------:R-:W-:Y:S01]  /*2df0*/  ISETP.GE.U32.AND P0, PT, R13, 0x7fffffb6, PT ;  /* 0x7fffffb60d00780c */ /* 0x000fe20003f06070 */
[----:B------:R-:W-:Y:S01]  /*2e00*/  IMAD R13, R214, 0x26, RZ ;  /* 0x00000026d60d7824 */ /* 0x000fe200078e02ff */
[----:B------:R-:W-:Y:S01]  /*2e10*/  LEA.HI.X.SX32 R19, R16, R89, 0x1, P4 ;  /* 0x0000005910137211 */ /* 0x000fe200020f0eff */
[----:B------:R2:W5:Y:S01]  /*2e20*/  @!P6 LDG.E.U16 R119, desc[UR22][R6.64] ;  /* 0x000000160677e981 */ /* 0x000562000c1e1500 */
[----:B------:R-:W-:Y:S01]  /*2e30*/  LOP3.LUT P4, RZ, R5, 0x1, RZ, 0xc0, !PT ;  /* 0x0000000105ff7812 */ /* 0x000fe2000788c0ff */
[----:B------:R-:W-:Y:S01]  /*2e40*/  IMAD R5, R214, 0x13, RZ ;  /* 0x00000013d6057824 */ /* 0x000fe200078e02ff */
[----:B-1----:R-:W-:Y:S01]  /*2e50*/  SHF.R.U32.HI R9, RZ, 0xb, R95 ;  /* 0x0000000bff097819 */ /* 0x002fe2000001165f */
[----:B------:R-:W5:Y:S01]  /*2e60*/  @P2 LDG.E.U16 R85, desc[UR22][R18.64] ;  /* 0x0000001612552981 */ /* 0x000f62000c1e1500 */
[----:B------:R-:W-:-:S02]  /*2e70*/  IADD3 R8, P5, PT, R13, R117, RZ ;  /* 0x000000750d087210 */ /* 0x000fc40007fbe0ff */
[----:B------:R-:W-:Y:S01]  /*2e80*/  PRMT R92, RZ, 0x7610, R92 ;  /* 0x00007610ff5c7816 */ /* 0x000fe2000000005c */
[----:B------:R-:W-:Y:S01]  /*2e90*/  IMAD R33, R214, 0x30, RZ ;  /* 0x00000030d6217824 */ /* 0x000fe200078e02ff */
[----:B------:R-:W-:Y:S01]  /*2ea0*/  LOP3.LUT P2, RZ, R9, 0x1, RZ, 0xc0, !PT ;  /* 0x0000000109ff7812 */ /* 0x000fe2000784c0ff */
[----:B------:R-:W-:Y:S01]  /*2eb0*/  VIADD R24, R4, 0xfffffff9 ;  /* 0xfffffff904187836 */ /* 0x000fe20000000000 */
[----:B------:R-:W-:Y:S02]  /*2ec0*/  LEA.HI.X.SX32 R9, R5, R89, 0x1, P5 ;  /* 0x0000005905097211 */ /* 0x000fe400028f0eff */
[----:B------:R-:W-:Y:S01]  /*2ed0*/  PRMT R78, RZ, 0x7610, R78 ;  /* 0x00007610ff4e7816 */ /* 0x000fe2000000004e */
[----:B------:R-:W-:Y:S01]  /*2ee0*/  IMAD R105, R214, 0x6, RZ ;  /* 0x00000006d6697824 */ /* 0x000fe200078e02ff */
[----:B--2---:R-:W-:Y:S01]  /*2ef0*/  IADD3 R6, P5, PT, R88, R117, RZ ;  /* 0x0000007558067210 */ /* 0x004fe20007fbe0ff */
[----:B------:R1:W5:Y:S01]  /*2f00*/  @P4 LDG.E.U16 R84, desc[UR22][R8.64] ;  /* 0x0000001608544981 */ /* 0x000362000c1e1500 */
[----:B------:R-:W-:-:S02]  /*2f10*/  SHF.R.U32.HI R5, RZ, 0xf, R95 ;  /* 0x0000000fff057819 */ /* 0x000fc4000001165f */
[----:B------:R-:W-:Y:S01]  /*2f20*/  PRMT R79, RZ, 0x7610, R79 ;  /* 0x00007610ff4f7816 */ /* 0x000fe2000000004f */
[----:B------:R-:W-:Y:S01]  /*2f30*/  IMAD R106, R214, 0x3, RZ ;  /* 0x00000003d66a7824 */ /* 0x000fe200078e02ff */
[----:B------:R-:W-:Y:S02]  /*2f40*/  LEA.HI.X.SX32 R7, R102, R89, 0x1, P5 ;  /* 0x0000005966077211 */ /* 0x000fe400028f0eff */
[----:B------:R-:W-:Y:S01]  /*2f50*/  PRMT R99, RZ, 0x7610, R99 ;  /* 0x00007610ff637816 */ /* 0x000fe20000000063 */
[C---:B------:R-:W-:Y:S01]  /*2f60*/  IMAD R41, R214.reuse, 0x34, RZ ;  /* 0x00000034d6297824 */ /* 0x040fe200078e02ff */
[----:B------:R-:W-:Y:S01]  /*2f70*/  LOP3.LUT P5, RZ, R5, 0x1, RZ, 0xc0, !PT ;  /* 0x0000000105ff7812 */ /* 0x000fe200078ac0ff */
[----:B------:R-:W5:Y:S01]  /*2f80*/  @!P0 LDG.E.U16 R94, desc[UR22][R6.64] ;  /* 0x00000016065e8981 */ /* 0x000f62000c1e1500 */
[----:B------:R-:W-:Y:S01]  /*2f90*/  SHF.R.U32.HI R5, RZ, 0xa, R95 ;  /* 0x0000000aff057819 */ /* 0x000fe2000001165f */
[----:B------:R-:W-:Y:S01]  /*2fa0*/  IMAD R27, R214, 0x1b, RZ ;  /* 0x0000001bd61b7824 */ /* 0x000fe200078e02ff */
[----:B------:R-:W-:-:S02]  /*2fb0*/  IADD3 R14, P4, PT, R17, R117, RZ ;  /* 0x00000075110e7210 */ /* 0x000fc40007f9e0ff */
[----:B------:R-:W-:Y:S01]  /*2fc0*/  PRMT R76, RZ, 0x7610, R76 ;  /* 0x00007610ff4c7816 */ /* 0x000fe2000000004c */
[C---:B------:R-:W-:Y:S01]  /*2fd0*/  IMAD R107, R214.reuse, 0xe, RZ ;  /* 0x0000000ed66b7824 */ /* 0x040fe200078e02ff */
[----:B------:R-:W-:Y:S01]  /*2fe0*/  LOP3.LUT P6, RZ, R5, 0x1, RZ, 0xc0, !PT ;  /* 0x0000000105ff7812 */ /* 0x000fe200078cc0ff */
[C---:B------:R-:W-:Y:S01]  /*2ff0*/  IMAD.SHL.U32 R5, R214.reuse, 0x10, RZ ;  /* 0x00000010d6057824 */ /* 0x040fe200078e00ff */
[C---:B-1----:R-:W-:Y:S01]  /*3000*/  LEA R8, P0, R214.reuse, R117, 0x5 ;  /* 0x00000075d6087211 */ /* 0x042fe200078028ff */
[----:B------:R-:W-:Y:S01]  /*3010*/  IMAD R19, R214, 0x15, RZ ;  /* 0x00000015d6137824 */ /* 0x000fe200078e02ff */
[----:B------:R-:W-:Y:S02]  /*3020*/  LEA.HI.X.SX32 R15, R88, R89, 0x1, P4 ;  /* 0x00000059580f7211 */ /* 0x000fe400020f0eff */
[----:B------:R-:W-:Y:S01]  /*3030*/  PRMT R77, RZ, 0x7610, R77 ;  /* 0x00007610ff4d7816 */ /* 0x000fe2000000004d */
[----:B------:R-:W-:Y:S01]  /*3040*/  IMAD R108, R214, 0x7, RZ ;  /* 0x00000007d66c7824 */ /* 0x000fe200078e02ff */
[----:B------:R-:W-:Y:S01]  /*3050*/  IADD3 R18, P4, PT, R21, R117, RZ ;  /* 0x0000007515127210 */ /* 0x000fe20007f9e0ff */
[----:B------:R1:W5:Y:S01]  /*3060*/  @P2 LDG.E.U16 R83, desc[UR22][R14.64] ;  /* 0x000000160e532981 */ /* 0x000362000c1e1500 */
[----:B------:R-:W-:-:S02]  /*3070*/  LEA.HI.X.SX32 R9, R5, R89, 0x1, P0 ;  /* 0x0000005905097211 */ /* 0x000fc400000f0eff */
[----:B------:R-:W-:Y:S02]  /*3080*/  PRMT R90, RZ, 0x7610, R90 ;  /* 0x00007610ff5a7816 */ /* 0x000fe4000000005a */
[----:B------:R-:W-:Y:S01]  /*3090*/  PRMT R98, RZ, 0x7610, R98 ;  /* 0x00007610ff627816 */ /* 0x000fe20000000062 */
[----:B------:R-:W5:Y:S01]  /*30a0*/  @P5 LDG.E.U16 R86, desc[UR22][R8.64] ;  /* 0x0000001608565981 */ /* 0x000f62000c1e1500 */
[--C-:B------:R-:W-:Y:S01]  /*30b0*/  SHF.R.U32.HI R5, RZ, 0x9, R95.reuse ;  /* 0x00000009ff057819 */ /* 0x100fe2000001165f */
[----:B------:R-:W-:Y:S01]  /*30c0*/  VIADD R28, R4, 0xfffffff6 ;  /* 0xfffffff6041c7836 */ /* 0x000fe20000000000 */
[----:B------:R-:W-:Y:S02]  /*30d0*/  LEA.HI.X.SX32 R19, R19, R89, 0x1, P4 ;  /* 0x0000005913137211 */ /* 0x000fe400020f0eff */
[----:B------:R-:W-:Y:S01]  /*30e0*/  PRMT R74, RZ, 0x7610, R74 ;  /* 0x00007610ff4a7816 */ /* 0x000fe2000000004a */
[----:B------:R-:W-:Y:S01]  /*30f0*/  IMAD R109, R214, 0x9, RZ ;  /* 0x00000009d66d7824 */ /* 0x000fe200078e02ff */
[----:B------:R-:W-:Y:S01]  /*3100*/  LOP3.LUT P4, RZ, R5, 0x1, RZ, 0xc0, !PT ;  /* 0x0000000105ff7812 */ /* 0x000fe2000788c0ff */
[----:B-1----:R-:W-:Y:S01]  /*3110*/  VIADD R14, R4, 0xfffffff3 ;  /* 0xfffffff3040e7836 */ /* 0x002fe20000000000 */
[----:B------:R-:W-:Y:S01]  /*3120*/  ISETP.GE.U32.AND P2, PT, R20, 0x7fffffbb, PT ;  /* 0x7fffffbb1400780c */ /* 0x000fe20003f46070 */
[C---:B------:R-:W-:Y:S01]  /*3130*/  IMAD R20, R214.reuse, 0x16, RZ ;  /* 0x00000016d6147824 */ /* 0x040fe200078e02ff */
[-C--:B------:R-:W-:Y:S01]  /*3140*/  IADD3 R22, P5, PT, R25, R117.reuse, RZ ;  /* 0x0000007519167210 */ /* 0x080fe20007fbe0ff */
[----:B------:R-:W-:Y:S01]  /*3150*/  IMAD R88, R214, 0x18, RZ ;  /* 0x00000018d6587824 */ /* 0x000fe200078e02ff */
[----:B------:R-:W-:Y:S01]  /*3160*/  IADD3 R6, P0, PT, R102, R117, RZ ;  /* 0x0000007566067210 */ /* 0x000fe20007f1e0ff */
[----:B------:R1:W5:Y:S01]  /*3170*/  @P6 LDG.E.U16 R82, desc[UR22][R18.64] ;  /* 0x0000001612526981 */ /* 0x000362000c1e1500 */
[----:B------:R-:W-:-:S02]  /*3180*/  SHF.R.U32.HI R5, RZ, 0x8, R95 ;  /* 0x00000008ff057819 */ /* 0x000fc4000001165f */
[----:B------:R-:W-:Y:S02]  /*3190*/  PRMT R75, RZ, 0x7610, R75 ;  /* 0x00007610ff4b7816 */ /* 0x000fe4000000004b */
[----:B------:R-:W-:Y:S01]  /*31a0*/  PRMT R97, RZ, 0x7610, R97 ;  /* 0x00007610ff617816 */ /* 0x000fe20000000061 */
[----:B------:R-:W-:Y:S01]  /*31b0*/  IMAD R110, R214, 0xb, RZ ;  /* 0x0000000bd66e7824 */ /* 0x000fe200078e02ff */
[-C--:B------:R-:W-:Y:S02]  /*31c0*/  LEA.HI.X.SX32 R23, R20, R89.reuse, 0x1, P5 ;  /* 0x0000005914177211 */ /* 0x080fe400028f0eff */
[----:B------:R-:W-:Y:S01]  /*31d0*/  PRMT R93, RZ, 0x7610, R93 ;  /* 0x00007610ff5d7816 */ /* 0x000fe2000000005d */
[C---:B------:R-:W-:Y:S01]  /*31e0*/  IMAD R57, R214.reuse, 0x3c, RZ ;  /* 0x0000003cd6397824 */ /* 0x040fe200078e02ff */
[----:B------:R-:W-:Y:S01]  /*31f0*/  LEA.HI.X.SX32 R7, R103, R89, 0x1, P0 ;  /* 0x0000005967077211 */ /* 0x000fe200000f0eff */
[----:B------:R2:W5:Y:S01]  /*3200*/  @P4 LDG.E.U16 R81, desc[UR22][R22.64] ;  /* 0x0000001616514981 */ /* 0x000562000c1e1500 */
[----:B------:R-:W-:Y:S01]  /*3210*/  LOP3.LUT P5, RZ, R5, 0x1, RZ, 0xc0, !PT ;  /* 0x0000000105ff7812 */ /* 0x000fe200078ac0ff */
[----:B------:R-:W-:Y:S01]  /*3220*/  IMAD R5, R214, 0x17, RZ ;  /* 0x00000017d6057824 */ /* 0x000fe200078e02ff */
[----:B------:R-:W-:Y:S01]  /*3230*/  ISETP.GE.U32.AND P0, PT, R14, 0x7fffffb4, PT ;  /* 0x7fffffb40e00780c */ /* 0x000fe20003f06070 */
[----:B------:R3:W5:Y:S01]  /*3240*/  @!P2 LDG.E.U16 R118, desc[UR22][R6.64] ;  /* 0x000000160676a981 */ /* 0x000762000c1e1500 */
[-C--:B------:R-:W-:Y:S01]  /*3250*/  IADD3 R14, P4, PT, R88, R117.reuse, RZ ;  /* 0x00000075580e7210 */ /* 0x080fe20007f9e0ff */
[C---:B------:R-:W-:Y:S01]  /*3260*/  IMAD R96, R214.reuse, 0x3e, RZ ;  /* 0x0000003ed6607824 */ /* 0x040fe200078e02ff */
[----:B-1----:R-:W-:Y:S01]  /*3270*/  IADD3 R18, P2, PT, R29, R117, RZ ;  /* 0x000000751d127210 */ /* 0x002fe20007f5e0ff */
[C---:B------:R-:W-:Y:S01]  /*3280*/  IMAD R68, R214.reuse, 0x42, RZ ;  /* 0x00000042d6447824 */ /* 0x040fe200078e02ff */
[--C-:B------:R-:W-:Y:S01]  /*3290*/  SHF.R.U32.HI R9, RZ, 0x7, R95.reuse ;  /* 0x00000007ff097819 */ /* 0x100fe2000001165f */
[C---:B------:R-:W-:Y:S01]  /*32a0*/  IMAD R62, R214.reuse, 0x44, RZ ;  /* 0x00000044d63e7824 */ /* 0x040fe200078e02ff */
[----:B------:R-:W-:Y:S01]  /*32b0*/  SHF.R.U32.HI R8, RZ, 0x6, R95 ;  /* 0x00000006ff087819 */ /* 0x000fe2000001165f */
[----:B------:R-:W-:Y:S01]  /*32c0*/  IMAD R64, R214, 0x46, RZ ;  /* 0x00000046d6407824 */ /* 0x000fe200078e02ff */
[-C--:B------:R-:W-:Y:S01]  /*32d0*/  LEA.HI.X.SX32 R15, R104, R89.reuse, 0x1, P4 ;  /* 0x00000059680f7211 */ /* 0x080fe200020f0eff */
[C---:B------:R-:W-:Y:S01]  /*32e0*/  IMAD R58, R214.reuse, 0x48, RZ ;  /* 0x00000048d63a7824 */ /* 0x040fe200078e02ff */
[----:B------:R-:W-:Y:S01]  /*32f0*/  LEA.HI.X.SX32 R19, R5, R89, 0x1, P2 ;  /* 0x0000005905137211 */ /* 0x000fe200010f0eff */
[C---:B------:R-:W-:Y:S01]  /*3300*/  IMAD R60, R214.reuse, 0x4a, RZ ;  /* 0x0000004ad63c7824 */ /* 0x040fe200078e02ff */
[----:B------:R-:W-:Y:S01]  /*3310*/  LOP3.LUT P4, RZ, R9, 0x1, RZ, 0xc0, !PT ;  /* 0x0000000109ff7812 */ /* 0x000fe2000788c0ff */
[----:B------:R-:W-:Y:S01]  /*3320*/  IMAD R9, R214, 0x32, RZ ;  /* 0x00000032d6097824 */ /* 0x000fe200078e02ff */
[----:B------:R-:W-:Y:S01]  /*3330*/  LOP3.LUT P2, RZ, R8, 0x1, RZ, 0xc0, !PT ;  /* 0x0000000108ff7812 */ /* 0x000fe2000784c0ff */
[----:B------:R-:W5:Y:S01]  /*3340*/  @P5 LDG.E.U16 R80, desc[UR22][R18.64] ;  /* 0x0000001612505981 */ /* 0x000f62000c1e1500 */
[----:B------:R-:W-:-:S02]  /*3350*/  IMAD R5, R214, 0x19, RZ ;  /* 0x00000019d6057824 */ /* 0x000fc400078e02ff */
[----:B------:R-:W-:Y:S01]  /*3360*/  IMAD R31, R214, 0x25, RZ ;  /* 0x00000025d61f7824 */ /* 0x000fe200078e02ff */
[-C--:B--2---:R-:W-:Y:S01]  /*3370*/  IADD3 R22, P5, PT, R9, R117.reuse, RZ ;  /* 0x0000007509167210 */ /* 0x084fe20007fbe0ff */
[----:B------:R1:W5:Y:S01]  /*3380*/  @!P0 LDG.E.U16 R92, desc[UR22][R14.64] ;  /* 0x000000160e5c8981 */ /* 0x000362000c1e1500 */
[----:B---3--:R-:W-:Y:S01]  /*3390*/  IADD3 R6, P0, PT, R33, R117, RZ ;  /* 0x0000007521067210 */ /* 0x008fe20007f1e0ff */
[----:B------:R-:W-:Y:S01]  /*33a0*/  VIADD R8, R4, 0xfffffffc ;  /* 0xfffffffc04087836 */ /* 0x000fe20000000000 */
[-C--:B------:R-:W-:Y:S01]  /*33b0*/  LEA.HI.X.SX32 R23, R5, R89.reuse, 0x1, P5 ;  /* 0x0000005905177211 */ /* 0x080fe200028f0eff */
[----:B------:R-:W-:Y:S01]  /*33c0*/  IMAD R35, R214, 0x27, RZ ;  /* 0x00000027d6237824 */ /* 0x000fe200078e02ff */
[----:B------:R-:W-:Y:S01]  /*33d0*/  LEA.HI.X.SX32 R7, R88, R89, 0x1, P0 ;  /* 0x0000005958077211 */ /* 0x000fe200000f0eff */
[----:B------:R-:W-:Y:S01]  /*33e0*/  VIADD R111, R4, 0xffffffc0 ;  /* 0xffffffc0046f7836 */ /* 0x000fe20000000000 */
[----:B------:R-:W-:Y:S01]  /*33f0*/  ISETP.GE.U32.AND P5, PT, R24, 0x7fffffba, PT ;  /* 0x7fffffba1800780c */ /* 0x000fe20003fa6070 */
[----:B------:R-:W5:Y:S01]  /*3400*/  @P2 LDG.E.U16 R78, desc[UR22][R22.64] ;  /* 0x00000016164e2981 */ /* 0x000f62000c1e1500 */
[----:B------:R-:W-:Y:S01]  /*3410*/  ISETP.GE.U32.AND P0, PT, R8, 0x7fffffbd, PT ;  /* 0x7fffffbd0800780c */ /* 0x000fe20003f06070 */
[C---:B------:R-:W-:Y:S01]  /*3420*/  IMAD R50, R214.reuse, 0x58, RZ ;  /* 0x00000058d6327824 */ /* 0x040fe200078e02ff */
[-C--:B-1----:R-:W-:Y:S01]  /*3430*/  IADD3 R14, P2, PT, R105, R117.reuse, RZ ;  /* 0x00000075690e7210 */ /* 0x082fe20007f5e0ff */
[----:B------:R1:W5:Y:S01]  /*3440*/  @P4 LDG.E.U16 R79, desc[UR22][R6.64] ;  /* 0x00000016064f4981 */ /* 0x000362000c1e1500 */
[--C-:B------:R-:W-:Y:S01]  /*3450*/  SHF.R.U32.HI R5, RZ, 0x4, R95.reuse ;  /* 0x00000004ff057819 */ /* 0x100fe2000001165f */
[----:B------:R-:W-:Y:S01]  /*3460*/  IMAD R112, R214, 0x5c, RZ ;  /* 0x0000005cd6707824 */ /* 0x000fe200078e02ff */
[----:B------:R-:W-:Y:S01]  /*3470*/  IADD3 R18, P4, PT, R104, R117, RZ ;  /* 0x0000007568127210 */ /* 0x000fe20007f9e0ff */
[----:B------:R-:W-:Y:S01]  /*3480*/  IMAD R116, R214, 0x5e, RZ ;  /* 0x0000005ed6747824 */ /* 0x000fe200078e02ff */
[-C--:B------:R-:W-:Y:S01]  /*3490*/  LEA.HI.X.SX32 R15, R106, R89.reuse, 0x1, P2 ;  /* 0x000000596a0f7211 */ /* 0x080fe200010f0eff */
[C---:B------:R-:W-:Y:S01]  /*34a0*/  IMAD R124, R214.reuse, 0x64, RZ ;  /* 0x00000064d67c7824 */ /* 0x040fe200078e02ff */
[----:B------:R-:W-:Y:S01]  /*34b0*/  SHF.R.U32.HI R8, RZ, 0x5, R95 ;  /* 0x00000005ff087819 */ /* 0x000fe2000001165f */
[C---:B------:R-:W-:Y:S01]  /*34c0*/  IMAD R158, R214.reuse, 0x74, RZ ;  /* 0x00000074d69e7824 */ /* 0x040fe200078e02ff */
[----:B------:R-:W-:Y:S01]  /*34d0*/  LOP3.LUT P2, RZ, R5, 0x1, RZ, 0xc0, !PT ;  /* 0x0000000105ff7812 */ /* 0x000fe2000784c0ff */
[C---:B-1----:R-:W-:Y:S01]  /*34e0*/  IMAD R7, R214.reuse, 0x36, RZ ;  /* 0x00000036d6077824 */ /* 0x042fe200078e02ff */
[----:B------:R-:W-:Y:S01]  /*34f0*/  PRMT R5, RZ, 0x7610, R5 ;  /* 0x00007610ff057816 */ /* 0x000fe20000000005 */
[----:B------:R-:W-:Y:S01]  /*3500*/  IMAD R160, R214, 0x78, RZ ;  /* 0x00000078d6a07824 */ /* 0x000fe200078e02ff */
[----:B------:R-:W-:Y:S01]  /*3510*/  LEA.HI.X.SX32 R19, R105, R89, 0x1, P4 ;  /* 0x0000005969137211 */ /* 0x000fe200020f0eff */
[----:B0-----:R-:W0:Y:S01]  /*3520*/  LDCU UR4, c[0x0][0x3b0] ;  /* 0x00007600ff0477ac */ /* 0x001e220008000800 */
[----:B------:R-:W-:Y:S01]  /*3530*/  LOP3.LUT P4, RZ, R8, 0x1, RZ, 0xc0, !PT ;  /* 0x0000000108ff7812 */ /* 0x000fe2000788c0ff */
[----:B------:R-:W-:Y:S01]  /*3540*/  IMAD R88, R214, 0x1a, RZ ;  /* 0x0000001ad6587824 */ /* 0x000fe200078e02ff */
[----:B------:R1:W5:Y:S01]  /*3550*/  @!P0 LDG.E.U16 R5, desc[UR22][R14.64] ;  /* 0x000000160e058981 */ /* 0x000362000c1e1500 */
[----:B------:R-:W-:-:S03]  /*3560*/  IADD3 R22, P0, PT, R41, R117, RZ ;  /* 0x0000007529167210 */ /* 0x000fc60007f1e0ff */
[----:B------:R2:W5:Y:S01]  /*3570*/  @!P5 LDG.E.U16 R99, desc[UR22][R18.64] ;  /* 0x000000161263d981 */ /* 0x000562000c1e1500 */
[----:B------:R-:W-:Y:S01]  /*3580*/  IADD3 R26, P5, PT, R7, R117, RZ ;  /* 0x00000075071a7210 */ /* 0x000fe20007fbe0ff */
[----:B------:R-:W-:Y:S01]  /*3590*/  VIADD R8, R4, 0xfffffff1 ;  /* 0xfffffff104087836 */ /* 0x000fe20000000000 */
[-C--:B------:R-:W-:Y:S01]  /*35a0*/  LEA.HI.X.SX32 R23, R88, R89.reuse, 0x1, P0 ;  /* 0x0000005958177211 */ /* 0x080fe200000f0eff */
[----:B------:R-:W-:Y:S01]  /*35b0*/  VIADD R6, R4, 0xfffffff8 ;  /* 0xfffffff804067836 */ /* 0x000fe20000000000 */
[----:B------:R-:W-:Y:S01]  /*35c0*/  LEA.HI.X.SX32 R27, R27, R89, 0x1, P5 ;  /* 0x000000591b1b7211 */ /* 0x000fe200028f0eff */
[----:B------:R-:W-:Y:S01]  /*35d0*/  IMAD R24, R214, 0x1c, RZ ;  /* 0x0000001cd6187824 */ /* 0x000fe200078e02ff */
[----:B------:R-:W-:Y:S01]  /*35e0*/  ISETP.GE.U32.AND P5, PT, R8, 0x7fffffb2, PT ;  /* 0x7fffffb20800780c */ /* 0x000fe20003fa6070 */
[----:B------:R-:W5:Y:S01]  /*35f0*/  @P4 LDG.E.U16 R77, desc[UR22][R22.64] ;  /* 0x00000016164d4981 */ /* 0x000f62000c1e1500 */
[----:B------:R-:W-:-:S03]  /*3600*/  ISETP.GE.U32.AND P0, PT, R6, 0x7fffffb9, PT ;  /* 0x7fffffb90600780c */ /* 0x000fc60003f06070 */
[----:B------:R3:W5:Y:S01]  /*3610*/  @P2 LDG.E.U16 R76, desc[UR22][R26.64] ;  /* 0x000000161a4c2981 */ /* 0x000762000c1e1500 */
[CC--:B-1----:R-:W-:Y:S02]  /*3620*/  IADD3 R14, P2, PT, R107.reuse, R117.reuse, RZ ;  /* 0x000000756b0e7210 */ /* 0x0c2fe40007f5e0ff */
[--C-:B------:R-:W-:Y:S02]  /*3630*/  SHF.R.U32.HI R6, RZ, 0x2, R95.reuse ;  /* 0x00000002ff067819 */ /* 0x100fe4000001165f */
[----:B--2---:R-:W-:Y:S02]  /*3640*/  IADD3 R18, P4, PT, R24, R117, RZ ;  /* 0x0000007518127210 */ /* 0x004fe40007f9e0ff */
[----:B------:R-:W-:Y:S02]  /*3650*/  SHF.R.U32.HI R8, RZ, 0x3, R95 ;  /* 0x00000003ff087819 */ /* 0x000fe4000001165f */
[-C--:B------:R-:W-:Y:S02]  /*3660*/  LEA.HI.X.SX32 R15, R108, R89.reuse, 0x1, P2 ;  /* 0x000000596c0f7211 */ /* 0x080fe400010f0eff */
[----:B------:R-:W-:Y:S01]  /*3670*/  LOP3.LUT P2, RZ, R6, 0x1, RZ, 0xc0, !PT ;  /* 0x0000000106ff7812 */ /* 0x000fe2000784c0ff */
[C---:B------:R-:W-:Y:S01]  /*3680*/  IMAD R6, R214.reuse, 0x3a, RZ ;  /* 0x0000003ad6067824 */ /* 0x040fe200078e02ff */
[----:B------:R-:W-:Y:S01]  /*3690*/  LEA.HI.X.SX32 R19, R107, R89, 0x1, P4 ;  /* 0x000000596b137211 */ /* 0x000fe200020f0eff */
[----:B---3--:R-:W-:Y:S01]  /*36a0*/  IMAD R27, R214, 0x1d, RZ ;  /* 0x0000001dd61b7824 */ /* 0x008fe200078e02ff */
[----:B------:R-:W-:Y:S01]  /*36b0*/  LOP3.LUT P4, RZ, R8, 0x1, RZ, 0xc0, !PT ;  /* 0x0000000108ff7812 */ /* 0x000fe2000788c0ff */
[----:B------:R-:W-:Y:S01]  /*36c0*/  IMAD R8, R214, 0x38, RZ ;  /* 0x00000038d6087824 */ /* 0x000fe200078e02ff */
[----:B------:R1:W5:Y:S04]  /*36d0*/  @!P0 LDG.E.U16 R98, desc[UR22][R14.64] ;  /* 0x000000160e628981 */ /* 0x000368000c1e1500 */
[----:B------:R2:W5:Y:S01]  /*36e0*/  @!P5 LDG.E.U16 R90, desc[UR22][R18.64] ;  /* 0x00000016125ad981 */ /* 0x000562000c1e1500 */
[----:B------:R-:W-:-:S02]  /*36f0*/  IADD3 R26, P5, PT, R6, R117, RZ ;  /* 0x00000075061a7210 */ /* 0x000fc40007fbe0ff */
[----:B------:R-:W-:Y:S02]  /*3700*/  IADD3 R22, P0, PT, R8, R117, RZ ;  /* 0x0000007508167210 */ /* 0x000fe40007f1e0ff */
[-C--:B------:R-:W-:Y:S02]  /*3710*/  LEA.HI.X.SX32 R27, R27, R89.reuse, 0x1, P5 ;  /* 0x000000591b1b7211 */ /* 0x080fe400028f0eff */
[----:B------:R-:W-:Y:S01]  /*3720*/  LEA.HI.X.SX32 R23, R24, R89, 0x1, P0 ;  /* 0x0000005918177211 */ /* 0x000fe200000f0eff */
[----:B------:R-:W-:Y:S01]  /*3730*/  VIADD R24, R4, 0xfffffff4 ;  /* 0xfffffff404187836 */ /* 0x000fe20000000000 */
[----:B------:R-:W-:Y:S01]  /*3740*/  ISETP.GE.U32.AND P0, PT, R28, 0x7fffffb7, PT ;  /* 0x7fffffb71c00780c */ /* 0x000fe20003f06070 */
[----:B------:R-:W5:Y:S01]  /*3750*/  @P2 LDG.E.U16 R74, desc[UR22][R26.64] ;  /* 0x000000161a4a2981 */ /* 0x000f62000c1e1500 */
[----:B-1----:R-:W-:Y:S01]  /*3760*/  IADD3 R14, P2, PT, R16, R117, RZ ;  /* 0x00000075100e7210 */ /* 0x002fe20007f5e0ff */
[----:B------:R-:W-:Y:S01]  /*3770*/  VIADD R16, R4, 0xfffffff7 ;  /* 0xfffffff704107836 */ /* 0x000fe20000000000 */
[----:B------:R-:W-:Y:S01]  /*3780*/  ISETP.GE.U32.AND P5, PT, R24, 0x7fffffb5, PT ;  /* 0x7fffffb51800780c */ /* 0x000fe20003fa6070 */
[----:B--2---:R-:W-:Y:S01]  /*3790*/  VIADD R19, R4, 0xfffffff2 ;  /* 0xfffffff204137836 */ /* 0x004fe20000000000 */
[----:B------:R-:W-:Y:S01]  /*37a0*/  LEA.HI.X.SX32 R15, R109, R89, 0x1, P2 ;  /* 0x000000596d0f7211 */ /* 0x000fe200010f0eff */
[----:B------:R1:W5:Y:S01]  /*37b0*/  @P4 LDG.E.U16 R75, desc[UR22][R22.64] ;  /* 0x00000016164b4981 */ /* 0x000362000c1e1500 */
[----:B------:R-:W-:Y:S01]  /*37c0*/  ISETP.GE.U32.AND P2, PT, R16, 0x7fffffb8, PT ;  /* 0x7fffffb81000780c */ /* 0x000fe20003f46070 */
[----:B------:R-:W-:Y:S01]  /*37d0*/  VIADD R16, R4, 0xffffffcc ;  /* 0xffffffcc04107836 */ /* 0x000fe20000000000 */
[----:B------:R-:W-:-:S02]  /*37e0*/  IADD3 R18, P6, PT, R20, R117, RZ ;  /* 0x0000007514127210 */ /* 0x000fc40007fde0ff */
[----:B------:R-:W-:Y:S01]  /*37f0*/  ISETP.GE.U32.AND P4, PT, R19, 0x7fffffb3, PT ;  /* 0x7fffffb31300780c */ /* 0x000fe20003f86070 */
[----:B------:R2:W5:Y:S01]  /*3800*/  @!P0 LDG.E.U16 R97, desc[UR22][R14.64] ;  /* 0x000000160e618981 */ /* 0x000562000c1e1500 */
[----:B------:R-:W-:Y:S02]  /*3810*/  LEA.HI.X.SX32 R19, R110, R89, 0x1, P6 ;  /* 0x000000596e137211 */ /* 0x000fe400030f0eff */
[----:B------:R-:W-:Y:S01]  /*3820*/  ISETP.GE.U32.AND P0, PT, R16, 0x7fffff8d, PT ;  /* 0x7fffff8d1000780c */ /* 0x000fe20003f06070 */
[C---:B------:R-:W-:Y:S02]  /*3830*/  VIADD R16, R4.reuse, 0xffffffcd ;  /* 0xffffffcd04107836 */ /* 0x040fe40000000000 */
[C---:B-1----:R-:W-:Y:S01]  /*3840*/  VIADD R22, R4.reuse, 0xffffffce ;  /* 0xffffffce04167836 */ /* 0x042fe20000000000 */
[----:B------:R1:W5:Y:S01]  /*3850*/  @!P5 LDG.E.U16 R93, desc[UR22][R18.64] ;  /* 0x00000016125dd981 */ /* 0x000362000c1e1500 */
[----:B------:R-:W-:Y:S01]  /*3860*/  VIADD R20, R4, 0xffffffcf ;  /* 0xffffffcf04147836 */ /* 0x000fe20000000000 */
[----:B------:R-:W-:Y:S01]  /*3870*/  ISETP.GE.U32.AND P5, PT, R16, 0x7fffff8e, PT ;  /* 0x7fffff8e1000780c */ /* 0x000fe20003fa6070 */
[----:B------:R-:W-:Y:S01]  /*3880*/  VIADD R16, R4, 0xffffffc8 ;  /* 0xffffffc804107836 */ /* 0x000fe20000000000 */
[----:B------:R-:W-:-:S02]  /*3890*/  SEL R23, RZ, 0x1, P0 ;  /* 0x00000001ff177807 */ /* 0x000fc40000000000 */
[----:B------:R-:W-:Y:S01]  /*38a0*/  ISETP.GE.U32.AND P0, PT, R22, 0x7fffff8f, PT ;  /* 0x7fffff8f1600780c */ /* 0x000fe20003f06070 */
[----:B--2---:R-:W-:Y:S01]  /*38b0*/  VIADD R14, R4, 0xffffffc9 ;  /* 0xffffffc9040e7836 */ /* 0x004fe20000000000 */
[----:B------:R-:W-:Y:S02]  /*38c0*/  SEL R22, RZ, 0x1fffe, P5 ;  /* 0x0001fffeff167807 */ /* 0x000fe40002800000 */
[----:B------:R-:W-:Y:S01]  /*38d0*/  ISETP.GE.U32.AND P5, PT, R20, 0x7fffff90, PT ;  /* 0x7fffff901400780c */ /* 0x000fe20003fa6070 */
[----:B------:R-:W-:Y:S01]  /*38e0*/  VIADD R15, R4, 0xffffffca ;  /* 0xffffffca040f7836 */ /* 0x000fe20000000000 */
[----:B------:R-:W-:Y:S02]  /*38f0*/  SEL R32, RZ, 0x4, P0 ;  /* 0x00000004ff207807 */ /* 0x000fe40000000000 */
[----:B------:R-:W-:Y:S01]  /*3900*/  ISETP.GE.U32.AND P0, PT, R16, 0x7fffff89, PT ;  /* 0x7fffff891000780c */ /* 0x000fe20003f06070 */
[----:B------:R-:W-:Y:S01]  /*3910*/  VIADD R16, R4, 0xffffffcb ;  /* 0xffffffcb04107836 */ /* 0x000fe20000000000 */
[----:B------:R-:W-:-:S02]  /*3920*/  SEL R37, RZ, 0x7fff8, P5 ;  /* 0x0007fff8ff257807 */ /* 0x000fc40002800000 */
[----:B------:R-:W-:Y:S01]  /*3930*/  ISETP.GE.U32.AND P5, PT, R14, 0x7fffff8a, PT ;  /* 0x7fffff8a0e00780c */ /* 0x000fe20003fa6070 */
[----:B-1----:R-:W-:Y:S01]  /*3940*/  VIADD R18, R4, 0xffffffc4 ;  /* 0xffffffc404127836 */ /* 0x002fe20000000000 */
[----:B------:R-:W-:Y:S02]  /*3950*/  SEL R14, RZ, 0x1, P0 ;  /* 0x00000001ff0e7807 */ /* 0x000fe40000000000 */
[----:B------:R-:W-:Y:S02]  /*3960*/  ISETP.GE.U32.AND P0, PT, R15, 0x7fffff8b, PT ;  /* 0x7fffff8b0f00780c */ /* 0x000fe40003f06070 */
[----:B------:R-:W-:Y:S02]  /*3970*/  SEL R15, RZ, 0x1fffe, P5 ;  /* 0x0001fffeff0f7807 */ /* 0x000fe40002800000 */
[----:B------:R-:W-:Y:S01]  /*3980*/  ISETP.GE.U32.AND P5, PT, R16, 0x7fffff8c, PT ;  /* 0x7fffff8c1000780c */ /* 0x000fe20003fa6070 */
[----:B------:R-:W-:Y:S01]  /*3990*/  VIADD R16, R4, 0xffffffc5 ;  /* 0xffffffc504107836 */ /* 0x000fe20000000000 */
[----:B------:R-:W-:-:S02]  /*39a0*/  SEL R36, RZ, 0x4, P0 ;  /* 0x00000004ff247807 */ /* 0x000fc40000000000 */
[----:B------:R-:W-:Y:S01]  /*39b0*/  ISETP.GE.U32.AND P0, PT, R18, 0x7fffff85, PT ;  /* 0x7fffff851200780c */ /* 0x000fe20003f06070 */
[----:B------:R-:W-:Y:S01]  /*39c0*/  VIADD R18, R4, 0xffffffc6 ;  /* 0xffffffc604127836 */ /* 0x000fe20000000000 */
        /* <DEDUP_REMOVED lines=13> */
[----:B------:R-:W-:Y:S01]  /*3aa0*/  ISETP.GE.U32.AND P0, PT, R20, 0x7fffff83, PT ;  /* 0x7fffff831400780c */ /* 0x000fe20003f06070 */
[----:B------:R-:W-:Y:S01]  /*3ab0*/  VIADD R20, R4, 0xffffffdc ;  /* 0xffffffdc04147836 */ /* 0x000fe20000000000 */
        /* <DEDUP_REMOVED lines=45> */
[----:B------:R-:W-:Y:S02]  /*3d90*/  ISETP.GE.U32.AND P0, PT, R20, 0x7fffff93, PT ;  /* 0x7fffff931400780c */ /* 0x000fe40003f06070 */
[----:B------:R-:W-:-:S02]  /*3da0*/  SEL R161, RZ, 0x1fffe, P5 ;  /* 0x0001fffeffa17807 */ /* 0x000fc40002800000 */
[----:B------:R-:W-:Y:S01]  /*3db0*/  ISETP.GE.U32.AND P5, PT, R18, 0x7fffff94, PT ;  /* 0x7fffff941200780c */ /* 0x000fe20003fa6070 */
[----:B------:R-:W-:Y:S01]  /*3dc0*/  IMAD.IADD R34, R14, 0x1, R15 ;  /* 0x000000010e227824 */ /* 0x000fe200078e020f */
[----:B------:R-:W-:Y:S01]  /*3dd0*/  SEL R54, RZ, 0x4, P0 ;  /* 0x00000004ff367807 */ /* 0x000fe20000000000 */
[----:B------:R-:W-:Y:S01]  /*3de0*/  IMAD R15, R214, 0x1f, RZ ;  /* 0x0000001fd60f7824 */ /* 0x000fe200078e02ff */
[-C--:B------:R-:W-:Y:S02]  /*3df0*/  IADD3 R70, P0, PT, R57, R117.reuse, RZ ;  /* 0x0000007539467210 */ /* 0x080fe40007f1e0ff */
[----:B------:R-:W-:Y:S02]  /*3e00*/  SEL R159, RZ, 0x7fff8, P5 ;  /* 0x0007fff8ff9f7807 */ /* 0x000fe40002800000 */
[----:B------:R-:W-:Y:S01]  /*3e10*/  IADD3 R72, P5, PT, R96, R117, RZ ;  /* 0x0000007560487210 */ /* 0x000fe20007fbe0ff */
[----:B------:R-:W-:Y:S01]  /*3e20*/  IMAD.IADD R40, R16, 0x1, R19 ;  /* 0x0000000110287824 */ /* 0x000fe200078e0213 */
[----:B------:R-:W-:Y:S01]  /*3e30*/  LEA.HI.X.SX32 R71, R11, R89, 0x1, P0 ;  /* 0x000000590b477211 */ /* 0x000fe200000f0eff */
[----:B------:R-:W-:Y:S01]  /*3e40*/  IMAD.IADD R30, R23, 0x1, R22 ;  /* 0x00000001171e7824 */ /* 0x000fe200078e0216 */
[C---:B------:R-:W-:Y:S01]  /*3e50*/  LEA R66, P0, R214.reuse, R117, 0x6 ;  /* 0x00000075d6427211 */ /* 0x040fe200078030ff */
[C---:B------:R-:W-:Y:S01]  /*3e60*/  IMAD.SHL.U32 R19, R214.reuse, 0x20, RZ ;  /* 0x00000020d6137824 */ /* 0x040fe200078e00ff */
[----:B------:R-:W-:Y:S01]  /*3e70*/  LEA.HI.X.SX32 R73, R15, R89, 0x1, P5 ;  /* 0x000000590f497211 */ /* 0x000fe200028f0eff */
[----:B------:R-:W-:Y:S01]  /*3e80*/  IMAD R23, R214, 0x21, RZ ;  /* 0x00000021d6177824 */ /* 0x000fe200078e02ff */
[----:B------:R-:W-:Y:S01]  /*3e90*/  IADD3 R68, P5, PT, R68, R117, RZ ;  /* 0x0000007544447210 */ /* 0x000fe20007fbe0ff */
[----:B------:R-:W-:Y:S01]  /*3ea0*/  IMAD R27, R214, 0x23, RZ ;  /* 0x00000023d61b7824 */ /* 0x000fe200078e02ff */
[----:B------:R-:W-:-:S02]  /*3eb0*/  LEA.HI.X.SX32 R67, R19, R89, 0x1, P0 ;  /* 0x0000005913437211 */ /* 0x000fc400000f0eff */
[----:B------:R-:W-:Y:S02]  /*3ec0*/  IADD3 R62, P0, PT, R62, R117, RZ ;  /* 0x000000753e3e7210 */ /* 0x000fe40007f1e0ff */
[----:B------:R-:W-:Y:S02]  /*3ed0*/  LEA.HI.X.SX32 R69, R23, R89, 0x1, P5 ;  /* 0x0000005917457211 */ /* 0x000fe400028f0eff */
[----:B------:R-:W-:Y:S01]  /*3ee0*/  IADD3 R64, P5, PT, R64, R117, RZ ;  /* 0x0000007540407210 */ /* 0x000fe20007fbe0ff */
[----:B------:R-:W-:Y:S01]  /*3ef0*/  IMAD R14, R214, 0x4c, RZ ;  /* 0x0000004cd60e7824 */ /* 0x000fe200078e02ff */
[----:B------:R-:W-:Y:S01]  /*3f00*/  LEA.HI.X.SX32 R63, R10, R89, 0x1, P0 ;  /* 0x000000590a3f7211 */ /* 0x000fe200000f0eff */
[----:B------:R-:W-:Y:S01]  /*3f10*/  IMAD R16, R214, 0x4e, RZ ;  /* 0x0000004ed6107824 */ /* 0x000fe200078e02ff */
[----:B------:R-:W-:Y:S02]  /*3f20*/  IADD3 R58, P0, PT, R58, R117, RZ ;  /* 0x000000753a3a7210 */ /* 0x000fe40007f1e0ff */
[----:B------:R-:W-:-:S02]  /*3f30*/  LEA.HI.X.SX32 R65, R27, R89, 0x1, P5 ;  /* 0x000000591b417211 */ /* 0x000fc400028f0eff */
[----:B------:R-:W-:Y:S01]  /*3f40*/  IADD3 R60, P5, PT, R60, R117, RZ ;  /* 0x000000753c3c7210 */ /* 0x000fe20007fbe0ff */
[----:B------:R-:W-:Y:S01]  /*3f50*/  IMAD R18, R214, 0x50, RZ ;  /* 0x00000050d6127824 */ /* 0x000fe200078e02ff */
[----:B------:R-:W-:Y:S01]  /*3f60*/  LEA.HI.X.SX32 R59, R12, R89, 0x1, P0 ;  /* 0x000000590c3b7211 */ /* 0x000fe200000f0eff */
[----:B------:R-:W-:Y:S01]  /*3f70*/  IMAD R10, R214, 0x52, RZ ;  /* 0x00000052d60a7824 */ /* 0x000fe200078e02ff */
[----:B------:R-:W-:Y:S02]  /*3f80*/  IADD3 R12, P0, PT, R14, R117, RZ ;  /* 0x000000750e0c7210 */ /* 0x000fe40007f1e0ff */
[----:B------:R-:W-:Y:S02]  /*3f90*/  LEA.HI.X.SX32 R61, R31, R89, 0x1, P5 ;  /* 0x000000591f3d7211 */ /* 0x000fe400028f0eff */
[----:B------:R-:W-:Y:S01]  /*3fa0*/  IADD3 R14, P5, PT, R16, R117, RZ ;  /* 0x00000075100e7210 */ /* 0x000fe20007fbe0ff */
[C---:B------:R-:W-:Y:S01]  /*3fb0*/  IMAD R11, R214.reuse, 0x29, RZ ;  /* 0x00000029d60b7824 */ /* 0x040fe200078e02ff */
[----:B------:R-:W-:Y:S01]  /*3fc0*/  LEA.HI.X.SX32 R13, R13, R89, 0x1, P0 ;  /* 0x000000590d0d7211 */ /* 0x000fe200000f0eff */
[----:B------:R-:W-:Y:S01]  /*3fd0*/  IMAD R20, R214, 0x54, RZ ;  /* 0x00000054d6147824 */ /* 0x000fe200078e02ff */
[----:B------:R-:W-:-:S02]  /*3fe0*/  IADD3 R16, P0, PT, R18, R117, RZ ;  /* 0x0000007512107210 */ /* 0x000fc40007f1e0ff */
[----:B------:R-:W-:Y:S02]  /*3ff0*/  LEA.HI.X.SX32 R15, R35, R89, 0x1, P5 ;  /* 0x00000059230f7211 */ /* 0x000fe400028f0eff */
[----:B------:R-:W-:Y:S01]  /*4000*/  IADD3 R18, P5, PT, R10, R117, RZ ;  /* 0x000000750a127210 */ /* 0x000fe20007fbe0ff */
[----:B------:R-:W-:Y:S01]  /*4010*/  IMAD R22, R214, 0x56, RZ ;  /* 0x00000056d6167824 */ /* 0x000fe200078e02ff */
[-C--:B------:R-:W-:Y:S02]  /*4020*/  LEA.HI.X.SX32 R17, R17, R89.reuse, 0x1, P0 ;  /* 0x0000005911117211 */ /* 0x080fe400000f0eff */
[----:B------:R-:W-:Y:S02]  /*4030*/  LEA.HI.X.SX32 R19, R11, R89, 0x1, P5 ;  /* 0x000000590b137211 */ /* 0x000fe400028f0eff */
[----:B------:R-:W-:Y:S02]  /*4040*/  ISETP.GE.U32.AND P0, PT, R111, 0x7fffff81, PT ;  /* 0x7fffff816f00780c */ /* 0x000fe40003f06070 */
[----:B------:R-:W-:Y:S01]  /*4050*/  IADD3 R20, P5, PT, R20, R117, RZ ;  /* 0x0000007514147210 */ /* 0x000fe20007fbe0ff */
[----:B------:R-:W-:Y:S01]  /*4060*/  IMAD R11, R214, 0x2b, RZ ;  /* 0x0000002bd60b7824 */ /* 0x000fe200078e02ff */
[----:B------:R-:W-:-:S02]  /*4070*/  SEL R47, RZ, 0x1fffe, P6 ;  /* 0x0001fffeff2f7807 */ /* 0x000fc40003000000 */
[----:B------:R-:W-:Y:S02]  /*4080*/  SEL R10, RZ, 0x1, P0 ;  /* 0x00000001ff0a7807 */ /* 0x000fe40000000000 */
[----:B------:R-:W-:Y:S02]  /*4090*/  LEA.HI.X.SX32 R21, R21, R89, 0x1, P5 ;  /* 0x0000005915157211 */ /* 0x000fe400028f0eff */
[----:B------:R-:W-:Y:S01]  /*40a0*/  IADD3 R22, P5, PT, R22, R117, RZ ;  /* 0x0000007516167210 */ /* 0x000fe20007fbe0ff */
[----:B------:R-:W-:Y:S02]  /*40b0*/  IMAD.IADD R47, R10, 0x1, R47 ;  /* 0x000000010a2f7824 */ /* 0x000fe400078e022f */
[----:B------:R-:W-:Y:S01]  /*40c0*/  IMAD.IADD R46, R24, 0x1, R49 ;  /* 0x00000001182e7824 */ /* 0x000fe200078e0231 */
[----:B------:R-:W-:Y:S01]  /*40d0*/  LEA.HI.X.SX32 R23, R11, R89, 0x1, P5 ;  /* 0x000000590b177211 */ /* 0x000fe200028f0eff */
[----:B------:R-:W-:Y:S01]  /*40e0*/  IMAD R10, R214, 0x5a, RZ ;  /* 0x0000005ad60a7824 */ /* 0x000fe200078e02ff */
[----:B------:R-:W-:Y:S01]  /*40f0*/  IADD3 R24, P5, PT, R50, R117, RZ ;  /* 0x0000007532187210 */ /* 0x000fe20007fbe0ff */
[----:B------:R-:W-:-:S02]  /*4100*/  IMAD.IADD R50, R26, 0x1, R51 ;  /* 0x000000011a327824 */ /* 0x000fc400078e0233 */
[----:B------:R-:W-:Y:S01]  /*4110*/  IMAD R11, R214, 0x2d, RZ ;  /* 0x0000002dd60b7824 */ /* 0x000fe200078e02ff */
[----:B------:R-:W-:Y:S02]  /*4120*/  LEA.HI.X.SX32 R25, R25, R89, 0x1, P5 ;  /* 0x0000005919197211 */ /* 0x000fe400028f0eff */
[----:B------:R-:W-:Y:S01]  /*4130*/  IADD3 R26, P5, PT, R10, R117, RZ ;  /* 0x000000750a1a7210 */ /* 0x000fe20007fbe0ff */
[----:B------:R-:W-:-:S03]  /*4140*/  IMAD.IADD R157, R28, 0x1, R157 ;  /* 0x000000011c9d7824 */ /* 0x000fc600078e029d */
[----:B------:R-:W-:Y:S02]  /*4150*/  LEA.HI.X.SX32 R27, R11, R89, 0x1, P5 ;  /* 0x000000590b1b7211 */ /* 0x000fe400028f0eff */
[----:B------:R-:W-:Y:S01]  /*4160*/  IADD3 R28, P5, PT, R112, R117, RZ ;  /* 0x00000075701c7210 */ /* 0x000fe20007fbe0ff */
[----:B------:R-:W-:Y:S01]  /*4170*/  IMAD R11, R214, 0x2f, RZ ;  /* 0x0000002fd60b7824 */ /* 0x000fe200078e02ff */
[----:B------:R-:W-:Y:S01]  /*4180*/  LOP3.LUT R10, R30, 0x3, RZ, 0xc0, !PT ;  /* 0x000000031e0a7812 */ /* 0x000fe200078ec0ff */
[----:B------:R-:W-:Y:S01]  /*4190*/  IMAD R112, R214, 0x60, RZ ;  /* 0x00000060d6707824 */ /* 0x000fe200078e02ff */
[----:B------:R-:W-:Y:S02]  /*41a0*/  LEA.HI.X.SX32 R29, R29, R89, 0x1, P5 ;  /* 0x000000591d1d7211 */ /* 0x000fe400028f0eff */
[----:B------:R-:W-:Y:S01]  /*41b0*/  IADD3 R30, P5, PT, R116, R117, RZ ;  /* 0x00000075741e7210 */ /* 0x000fe20007fbe0ff */
[----:B------:R-:W-:Y:S01]  /*41c0*/  IMAD R116, R214, 0x62, RZ ;  /* 0x00000062d6747824 */ /* 0x000fe200078e02ff */
[----:B------:R-:W-:-:S02]  /*41d0*/  IADD3 R10, PT, PT, R10, R37, R32 ;  /* 0x000000250a0a7210 */ /* 0x000fc40007ffe020 */
[----:B------:R-:W-:Y:S02]  /*41e0*/  LEA.HI.X.SX32 R31, R11, R89, 0x1, P5 ;  /* 0x000000590b1f7211 */ /* 0x000fe400028f0eff */
[----:B------:R-:W-:Y:S01]  /*41f0*/  IADD3 R32, P5, PT, R112, R117, RZ ;  /* 0x0000007570207210 */ /* 0x000fe20007fbe0ff */
[----:B------:R-:W-:Y:S01]  /*4200*/  IMAD R35, R214, 0x31, RZ ;  /* 0x00000031d6237824 */ /* 0x000fe200078e02ff */
[----:B------:R-:W-:Y:S02]  /*4210*/  LOP3.LUT R11, R34, 0x3, RZ, 0xc0, !PT ;  /* 0x00000003220b7812 */ /* 0x000fe400078ec0ff */
[----:B------:R-:W-:Y:S02]  /*4220*/  LEA.HI.X.SX32 R33, R33, R89, 0x1, P5 ;  /* 0x0000005921217211 */ /* 0x000fe400028f0eff */
[----:B------:R-:W-:Y:S02]  /*4230*/  LOP3.LUT R40, R40, 0x3, RZ, 0xc0, !PT ;  /* 0x0000000328287812 */ /* 0x000fe400078ec0ff */
[----:B------:R-:W-:-:S02]  /*4240*/  IADD3 R34, P5, PT, R116, R117, RZ ;  /* 0x0000007574227210 */ /* 0x000fc40007fbe0ff */
[----:B------:R-:W-:Y:S02]  /*4250*/  IADD3 R112, PT, PT, R11, R39, R36 ;  /* 0x000000270b707210 */ /* 0x000fe40007ffe024 */
[----:B------:R-:W-:Y:S01]  /*4260*/  IADD3 R51, PT, PT, R40, R43, R38 ;  /* 0x0000002b28337210 */ /* 0x000fe20007ffe026 */
[----:B------:R-:W-:Y:S01]  /*4270*/  IMAD R38, R214, 0x66, RZ ;  /* 0x00000066d6267824 */ /* 0x000fe200078e02ff */
[----:B------:R-:W-:Y:S02]  /*4280*/  LEA.HI.X.SX32 R35, R35, R89, 0x1, P5 ;  /* 0x0000005923237211 */ /* 0x000fe400028f0eff */
[----:B------:R-:W-:Y:S01]  /*4290*/  IADD3 R36, P5, PT, R124, R117, RZ ;  /* 0x000000757c247210 */ /* 0x000fe20007fbe0ff */
[C---:B------:R-:W-:Y:S01]  /*42a0*/  IMAD R11, R214.reuse, 0x33, RZ ;  /* 0x00000033d60b7824 */ /* 0x040fe200078e02ff */
[----:B------:R-:W-:Y:S01]  /*42b0*/  LOP3.LUT R47, R47, 0x3, RZ, 0xc0, !PT ;  /* 0x000000032f2f7812 */ /* 0x000fe200078ec0ff */
[----:B------:R-:W-:Y:S01]  /*42c0*/  IMAD R40, R214, 0x68, RZ ;  /* 0x00000068d6287824 */ /* 0x000fe200078e02ff */
[----:B------:R-:W-:-:S02]  /*42d0*/  LEA.HI.X.SX32 R37, R9, R89, 0x1, P5 ;  /* 0x0000005909257211 */ /* 0x000fc400028f0eff */
[----:B------:R-:W-:Y:S02]  /*42e0*/  IADD3 R38, P5, PT, R38, R117, RZ ;  /* 0x0000007526267210 */ /* 0x000fe40007fbe0ff */
[----:B------:R-:W-:Y:S01]  /*42f0*/  IADD3 R49, PT, PT, R47, R45, R42 ;  /* 0x0000002d2f317210 */ /* 0x000fe20007ffe02a */
[----:B------:R-:W-:Y:S01]  /*4300*/  IMAD R42, R214, 0x6a, RZ ;  /* 0x0000006ad62a7824 */ /* 0x000fe200078e02ff */
[----:B------:R-:W-:Y:S02]  /*4310*/  LEA.HI.X.SX32 R39, R11, R89, 0x1, P5 ;  /* 0x000000590b277211 */ /* 0x000fe400028f0eff */
[----:B------:R-:W-:Y:S01]  /*4320*/  IADD3 R40, P5, PT, R40, R117, RZ ;  /* 0x0000007528287210 */ /* 0x000fe20007fbe0ff */
[----:B------:R-:W-:Y:S01]  /*4330*/  IMAD R9, R214, 0x35, RZ ;  /* 0x00000035d6097824 */ /* 0x000fe200078e02ff */
[----:B------:R-:W-:Y:S01]  /*4340*/  LOP3.LUT R46, R46, 0x3, RZ, 0xc0, !PT ;  /* 0x000000032e2e7812 */ /* 0x000fe200078ec0ff */
[----:B------:R-:W-:Y:S01]  /*4350*/  IMAD R116, R214, 0x6c, RZ ;  /* 0x0000006cd6747824 */ /* 0x000fe200078e02ff */
[----:B------:R-:W-:-:S02]  /*4360*/  LEA.HI.X.SX32 R41, R41, R89, 0x1, P5 ;  /* 0x0000005929297211 */ /* 0x000fc400028f0eff */
[----:B------:R-:W-:Y:S02]  /*4370*/  IADD3 R42, P5, PT, R42, R117, RZ ;  /* 0x000000752a2a7210 */ /* 0x000fe40007fbe0ff */
[----:B------:R-:W-:Y:S01]  /*4380*/  IADD3 R124, PT, PT, R46, R53, R44 ;  /* 0x000000352e7c7210 */ /* 0x000fe20007ffe02c */
[----:B------:R-:W-:Y:S01]  /*4390*/  IMAD R46, R214, 0x6e, RZ ;  /* 0x0000006ed62e7824 */ /* 0x000fe200078e02ff */
[----:B------:R-:W-:Y:S02]  /*43a0*/  LEA.HI.X.SX32 R43, R9, R89, 0x1, P5 ;  /* 0x00000059092b7211 */ /* 0x000fe400028f0eff */
[----:B------:R-:W-:Y:S02]  /*43b0*/  LOP3.LUT R50, R50, 0x3, RZ, 0xc0, !PT ;  /* 0x0000000332327812 */ /* 0x000fe400078ec0ff */
[----:B------:R-:W-:Y:S01]  /*43c0*/  IADD3 R44, P5, PT, R116, R117, RZ ;  /* 0x00000075742c7210 */ /* 0x000fe20007fbe0ff */
[----:B------:R-:W-:Y:S01]  /*43d0*/  IMAD R9, R214, 0x37, RZ ;  /* 0x00000037d6097824 */ /* 0x000fe200078e02ff */
[----:B------:R-:W-:Y:S01]  /*43e0*/  IADD3 R11, PT, PT, R50, R55, R48 ;  /* 0x00000037320b7210 */ /* 0x000fe20007ffe030 */
[----:B------:R-:W-:Y:S01]  /*43f0*/  IMAD R48, R214, 0x70, RZ ;  /* 0x00000070d6307824 */ /* 0x000fe200078e02ff */
[----:B------:R-:W-:-:S02]  /*4400*/  LEA.HI.X.SX32 R45, R7, R89, 0x1, P5 ;  /* 0x00000059072d7211 */ /* 0x000fc400028f0eff */
[----:B------:R-:W-:Y:S02]  /*4410*/  IADD3 R46, P5, PT, R46, R117, RZ ;  /* 0x000000752e2e7210 */ /* 0x000fe40007fbe0ff */
[----:B------:R-:W-:Y:S01]  /*4420*/  LOP3.LUT R157, R157, 0x3, RZ, 0xc0, !PT ;  /* 0x000000039d9d7812 */ /* 0x000fe200078ec0ff */
[----:B------:R-:W-:Y:S01]  /*4430*/  IMAD.IADD R56, R56, 0x1, R161 ;  /* 0x0000000138387824 */ /* 0x000fe200078e02a1 */
[----:B------:R-:W-:Y:S01]  /*4440*/  LEA.HI.X.SX32 R47, R9, R89, 0x1, P5 ;  /* 0x00000059092f7211 */ /* 0x000fe200028f0eff */
[----:B------:R-:W-:Y:S01]  /*4450*/  IMAD R50, R214, 0x72, RZ ;  /* 0x00000072d6327824 */ /* 0x000fe200078e02ff */
[----:B------:R-:W-:Y:S02]  /*4460*/  IADD3 R48, P5, PT, R48, R117, RZ ;  /* 0x0000007530307210 */ /* 0x000fe40007fbe0ff */
[----:B------:R-:W-:Y:S01]  /*4470*/  IADD3 R113, PT, PT, R157, R113, R52 ;  /* 0x000000719d717210 */ /* 0x000fe20007ffe034 */
[----:B------:R-:W-:Y:S01]  /*4480*/  IMAD R7, R214, 0x39, RZ ;  /* 0x00000039d6077824 */ /* 0x000fe200078e02ff */
[----:B------:R-:W-:-:S02]  /*4490*/  LOP3.LUT R52, R49, 0xf, RZ, 0xc0, !PT ;  /* 0x0000000f31347812 */ /* 0x000fc400078ec0ff */
[----:B------:R-:W-:Y:S02]  /*44a0*/  LEA.HI.X.SX32 R49, R8, R89, 0x1, P5 ;  /* 0x0000005908317211 */ /* 0x000fe400028f0eff */
[----:B------:R-:W-:Y:S02]  /*44b0*/  LOP3.LUT R56, R56, 0x3, RZ, 0xc0, !PT ;  /* 0x0000000338387812 */ /* 0x000fe400078ec0ff */
[----:B------:R-:W-:Y:S01]  /*44c0*/  IADD3 R50, P5, PT, R50, R117, RZ ;  /* 0x0000007532327210 */ /* 0x000fe20007fbe0ff */
[----:B------:R-:W-:Y:S01]  /*44d0*/  IMAD R116, R51, 0x10, R52 ;  /* 0x0000001033747824 */ /* 0x000fe200078e0234 */
[----:B------:R-:W-:Y:S01]  /*44e0*/  IADD3 R54, PT, PT, R56, R159, R54 ;  /* 0x0000009f38367210 */ /* 0x000fe20007ffe036 */
[----:B------:R-:W-:Y:S01]  /*44f0*/  IMAD R56, R214, 0x76, RZ ;  /* 0x00000076d6387824 */ /* 0x000fe200078e02ff */
[----:B------:R-:W-:Y:S02]  /*4500*/  LEA.HI.X.SX32 R51, R7, R89, 0x1, P5 ;  /* 0x0000005907337211 */ /* 0x000fe400028f0eff */
[----:B------:R-:W-:Y:S01]  /*4510*/  IADD3 R52, P5, PT, R158, R117, RZ ;  /* 0x000000759e347210 */ /* 0x000fe20007fbe0ff */
[----:B------:R-:W-:Y:S01]  /*4520*/  IMAD R7, R214, 0x3b, RZ ;  /* 0x0000003bd6077824 */ /* 0x000fe200078e02ff */
[----:B------:R-:W-:-:S02]  /*4530*/  LOP3.LUT R8, R54, 0xf, RZ, 0xc0, !PT ;  /* 0x0000000f36087812 */ /* 0x000fc400078ec0ff */
[----:B------:R-:W-:Y:S02]  /*4540*/  LEA.HI.X.SX32 R53, R6, R89, 0x1, P5 ;  /* 0x0000005906357211 */ /* 0x000fe400028f0eff */
[----:B------:R-:W-:Y:S01]  /*4550*/  IADD3 R54, P5, PT, R56, R117, RZ ;  /* 0x0000007538367210 */ /* 0x000fe20007fbe0ff */
[----:B------:R-:W-:-:S03]  /*4560*/  IMAD R6, R214, 0x7a, RZ ;  /* 0x0000007ad6067824 */ /* 0x000fc600078e02ff */
[----:B------:R-:W-:Y:S02]  /*4570*/  LEA.HI.X.SX32 R55, R7, R89, 0x1, P5 ;  /* 0x0000005907377211 */ /* 0x000fe400028f0eff */
[----:B------:R-:W-:Y:S01]  /*4580*/  IADD3 R56, P5, PT, R160, R117, RZ ;  /* 0x00000075a0387210 */ /* 0x000fe20007fbe0ff */
[----:B------:R-:W-:Y:S02]  /*4590*/  IMAD.SHL.U32 R7, R112, 0x100, RZ ;  /* 0x0000010070077824 */ /* 0x000fe400078e00ff */
[----:B------:R-:W-:Y:S01]  /*45a0*/  IMAD R158, R113, 0x10, R8 ;  /* 0x00000010719e7824 */ /* 0x000fe200078e0208 */
[----:B------:R-:W-:Y:S01]  /*45b0*/  LEA.HI.X.SX32 R57, R57, R89, 0x1, P5 ;  /* 0x0000005939397211 */ /* 0x000fe200028f0eff */
[----:B------:R-:W-:Y:S01]  /*45c0*/  IMAD R9, R214, 0x3d, RZ ;  /* 0x0000003dd6097824 */ /* 0x000fe200078e02ff */
[----:B------:R-:W-:Y:S01]  /*45d0*/  IADD3 R6, P5, PT, R6, R117, RZ ;  /* 0x0000007506067210 */ /* 0x000fe20007fbe0ff */
[C---:B------:R-:W-:Y:S02]  /*45e0*/  IMAD R8, R214.reuse, 0x7c, RZ ;  /* 0x0000007cd6087824 */ /* 0x040fe400078e02ff */
[----:B------:R-:W-:Y:S01]  /*45f0*/  IMAD.SHL.U32 R157, R11, 0x100, RZ ;  /* 0x000001000b9d7824 */ /* 0x000fe200078e00ff */
[----:B------:R-:W-:Y:S01]  /*4600*/  LOP3.LUT R11, R7, 0xf00, RZ, 0xe2, !PT ;  /* 0x00000f00070b7812 */ /* 0x000fe200078ee2ff */
[----:B------:R-:W-:Y:S01]  /*4610*/  IMAD R112, R214, 0x7e, RZ ;  /* 0x0000007ed6707824 */ /* 0x000fe200078e02ff */
[----:B------:R-:W-:-:S02]  /*4620*/  LEA.HI.X.SX32 R7, R9, R89, 0x1, P5 ;  /* 0x0000005909077211 */ /* 0x000fc400028f0eff */
[----:B------:R-:W-:Y:S01]  /*4630*/  IADD3 R8, P5, PT, R8, R117, RZ ;  /* 0x0000007508087210 */ /* 0x000fe20007fbe0ff */
[----:B------:R-:W-:Y:S01]  /*4640*/  IMAD R113, R10, 0x1000, R11 ;  /* 0x000010000a717824 */ /* 0x000fe200078e020b */
[----:B------:R-:W-:Y:S01]  /*4650*/  LOP3.LUT R157, R157, 0xf00, RZ, 0xe2, !PT ;  /* 0x00000f009d9d7812 */ /* 0x000fe200078ee2ff */
[----:B------:R-:W-:Y:S01]  /*4660*/  IMAD R11, R214, 0x3f, RZ ;  /* 0x0000003fd60b7824 */ /* 0x000fe200078e02ff */
[----:B------:R-:W-:Y:S02]  /*4670*/  LEA.HI.X.SX32 R9, R96, R89, 0x1, P5 ;  /* 0x0000005960097211 */ /* 0x000fe400028f0eff */
[----:B------:R-:W-:Y:S01]  /*4680*/  IADD3 R10, P5, PT, R112, R117, RZ ;  /* 0x00000075700a7210 */ /* 0x000fe20007fbe0ff */
[----:B------:R-:W-:Y:S01]  /*4690*/  IMAD R124, R124, 0x1000, R157 ;  /* 0x000010007c7c7824 */ /* 0x000fe200078e029d */
[----:B------:R-:W-:Y:S01]  /*46a0*/  LOP3.LUT R116, R116, 0xff, RZ, 0xc0, !PT ;  /* 0x000000ff74747812 */ /* 0x000fe200078ec0ff */
[----:B------:R-:W-:Y:S01]  /*46b0*/  IMAD R112, R214, 0xd, RZ ;  /* 0x0000000dd6707824 */ /* 0x000fe200078e02ff */
[----:B------:R-:W-:-:S02]  /*46c0*/  LOP3.LUT R157, R158, 0xff, RZ, 0xc0, !PT ;  /* 0x000000ff9e9d7812 */ /* 0x000fc400078ec0ff */
[----:B------:R-:W-:Y:S02]  /*46d0*/  LEA.HI.X.SX32 R11, R11, R89, 0x1, P5 ;  /* 0x000000590b0b7211 */ /* 0x000fe400028f0eff */
[----:B------:R-:W-:Y:S01]  /*46e0*/  IADD3 R158, P5, PT, R88, R117, RZ ;  /* 0x00000075589e7210 */ /* 0x000fe20007fbe0ff */
[----:B------:R-:W-:Y:S02]  /*46f0*/  IMAD.IADD R116, R113, 0x1, R116 ;  /* 0x0000000171747824 */ /* 0x000fe400078e0274 */
[----:B------:R-:W-:Y:S01]  /*4700*/  IMAD.SHL.U32 R113, R214, 0x8, RZ ;  /* 0x00000008d6717824 */ /* 0x000fe200078e00ff */
[----:B------:R-:W-:Y:S01]  /*4710*/  LEA.HI.X.SX32 R159, R112, R89, 0x1, P5 ;  /* 0x00000059709f7211 */ /* 0x000fe200028f0eff */
[----:B------:R-:W-:Y:S01]  /*4720*/  IMAD.IADD R157, R124, 0x1, R157 ;  /* 0x000000017c9d7824 */ /* 0x000fe200078e029d */
[----:B------:R-:W-:Y:S02]  /*4730*/  LEA R160, P5, R214, R117, 0x4 ;  /* 0x00000075d6a07211 */ /* 0x000fe400078a20ff */
[----:B------:R-:W-:-:S02]  /*4740*/  SHF.R.U32.HI R95, RZ, 0x1, R95 ;  /* 0x00000001ff5f7819 */ /* 0x000fc4000001165f */
[----:B------:R-:W-:Y:S02]  /*4750*/  LEA.HI.X.SX32 R161, R113, R89, 0x1, P5 ;  /* 0x0000005971a17211 */ /* 0x000fe400028f0eff */
[----:B------:R-:W-:Y:S02]  /*4760*/  PRMT R116, R116, 0x5410, R157 ;  /* 0x0000541074747816 */ /* 0x000fe4000000009d */
[----:B------:R-:W-:Y:S02]  /*4770*/  LOP3.LUT P5, RZ, R95, 0x1, RZ, 0xc0, !PT ;  /* 0x000000015fff7812 */ /* 0x000fe400078ac0ff */
[----:B------:R-:W-:Y:S02]  /*4780*/  PRMT R117, RZ, 0x7610, R117 ;  /* 0x00007610ff757816 */ /* 0x000fe40000000075 */
[----:B------:R-:W-:Y:S02]  /*4790*/  SHF.R.U64 R88, R116, 0x1f, RZ ;  /* 0x0000001f74587819 */ /* 0x000fe400000012ff */
[----:B------:R-:W-:-:S02]  /*47a0*/  PRMT R124, RZ, 0x7610, R124 ;  /* 0x00007610ff7c7816 */ /* 0x000fc4000000007c */
[----:B------:R-:W5:Y:S01]  /*47b0*/  @!P4 LDG.E.U16 R117, desc[UR22][R158.64] ;  /* 0x000000169e75c981 */ /* 0x000f62000c1e1500 */
[----:B------:R-:W-:Y:S02]  /*47c0*/  PRMT R89, RZ, 0x7610, R89 ;  /* 0x00007610ff597816 */ /* 0x000fe40000000059 */
[----:B------:R-:W-:Y:S01]  /*47d0*/  LOP3.LUT P4, RZ, R88, 0x1, RZ, 0xc0, !PT ;  /* 0x0000000158ff7812 */ /* 0x000fe2000788c0ff */
[----:B------:R-:W5:Y:S01]  /*47e0*/  @!P2 LDG.E.U16 R124, desc[UR22][R160.64] ;  /* 0x00000016a07ca981 */ /* 0x000f62000c1e1500 */
[C---:B------:R-:W-:Y:S02]  /*47f0*/  SHF.R.U64 R88, R116.reuse, 0x1e, RZ ;  /* 0x0000001e74587819 */ /* 0x040fe400000012ff */
[----:B------:R-:W-:Y:S01]  /*4800*/  SHF.R.U64 R95, R116, 0x1d, RZ ;  /* 0x0000001d745f7819 */ /* 0x000fe200000012ff */
[----:B------:R1:W5:Y:S01]  /*4810*/  @P5 LDG.E.U16 R89, desc[UR22][R70.64] ;  /* 0x0000001646595981 */ /* 0x000362000c1e1500 */
[----:B------:R-:W-:Y:S02]  /*4820*/  LOP3.LUT P2, RZ, R88, 0x1, RZ, 0xc0, !PT ;  /* 0x0000000158ff7812 */ /* 0x000fe4000784c0ff */
[----:B------:R-:W-:-:S02]  /*4830*/  LOP3.LUT P5, RZ, R95, 0x1, RZ, 0xc0, !PT ;  /* 0x000000015fff7812 */ /* 0x000fc400078ac0ff */
[C---:B------:R-:W-:Y:S02]  /*4840*/  SHF.R.U64 R95, R116.reuse, 0x1c, RZ ;  /* 0x0000001c745f7819 */ /* 0x040fe400000012ff */
[----:B------:R-:W-:Y:S02]  /*4850*/  PRMT R96, RZ, 0x7610, R96 ;  /* 0x00007610ff607816 */ /* 0x000fe40000000060 */
[----:B------:R-:W-:Y:S02]  /*4860*/  SHF.R.U64 R157, R116, 0x1b, RZ ;  /* 0x0000001b749d7819 */ /* 0x000fe400000012ff */
[----:B------:R-:W-:Y:S02]  /*4870*/  PRMT R88, RZ, 0x7610, R88 ;  /* 0x00007610ff587816 */ /* 0x000fe40000000058 */
[----:B------:R-:W-:Y:S01]  /*4880*/  LOP3.LUT P6, RZ, R95, 0x1, RZ, 0xc0, !PT ;  /* 0x000000015fff7812 */ /* 0x000fe200078cc0ff */
[----:B------:R-:W5:Y:S01]  /*4890*/  @P4 LDG.E.U16 R96, desc[UR22][R66.64] ;  /* 0x0000001642604981 */ /* 0x000f62000c1e1500 */
[----:B------:R-:W-:-:S02]  /*48a0*/  PRMT R95, RZ, 0x7610, R95 ;  /* 0x00007610ff5f7816 */ /* 0x000fc4000000005f */
[----:B------:R-:W-:Y:S01]  /*48b0*/  LOP3.LUT P4, RZ, R157, 0x1, RZ, 0xc0, !PT ;  /* 0x000000019dff7812 */ /* 0x000fe2000788c0ff */
[----:B------:R2:W5:Y:S01]  /*48c0*/  @!P3 LDG.E.U16 R88, desc[UR22][R72.64] ;  /* 0x000000164858b981 */ /* 0x000562000c1e1500 */
[----:B------:R-:W-:-:S03]  /*48d0*/  SHF.R.U64 R157, R116, 0x1a, RZ ;  /* 0x0000001a749d7819 */ /* 0x000fc600000012ff */
[----:B------:R3:W5:Y:S01]  /*48e0*/  @P2 LDG.E.U16 R95, desc[UR22][R68.64] ;  /* 0x00000016445f2981 */ /* 0x000762000c1e1500 */
[----:B------:R-:W-:Y:S02]  /*48f0*/  LOP3.LUT P2, RZ, R157, 0x1, RZ, 0xc0, !PT ;  /* 0x000000019dff7812 */ /* 0x000fe4000784c0ff */
[----:B-1----:R-:W-:Y:S02]  /*4900*/  PRMT R71, RZ, 0x7610, R71 ;  /* 0x00007610ff477816 */ /* 0x002fe40000000047 */
[----:B--2---:R-:W-:Y:S02]  /*4910*/  SHF.R.U64 R72, R116, 0x19, RZ ;  /* 0x0000001974487819 */ /* 0x004fe400000012ff */
[----:B------:R-:W-:Y:S02]  /*4920*/  PRMT R67, RZ, 0x7610, R67 ;  /* 0x00007610ff437816 */ /* 0x000fe40000000043 */
[----:B------:R1:W5:Y:S01]  /*4930*/  @P5 LDG.E.U16 R71, desc[UR22][R62.64] ;  /* 0x000000163e475981 */ /* 0x000362000c1e1500 */
[----:B------:R-:W-:-:S02]  /*4940*/  LOP3.LUT P3, RZ, R72, 0x1, RZ, 0xc0, !PT ;  /* 0x0000000148ff7812 */ /* 0x000fc4000786c0ff */
[C---:B------:R-:W-:Y:S02]  /*4950*/  SHF.R.U64 R72, R116.reuse, 0x18, RZ ;  /* 0x0000001874487819 */ /* 0x040fe400000012ff */
[----:B---3--:R-:W-:Y:S01]  /*4960*/  SHF.R.U64 R68, R116, 0x17, RZ ;  /* 0x0000001774447819 */ /* 0x008fe200000012ff */
[----:B------:R-:W5:Y:S01]  /*4970*/  @P4 LDG.E.U16 R67, desc[UR22][R58.64] ;  /* 0x000000163a434981 */ /* 0x000f62000c1e1500 */
[----:B------:R-:W-:Y:S02]  /*4980*/  PRMT R70, RZ, 0x7610, R70 ;  /* 0x00007610ff467816 */ /* 0x000fe40000000046 */
[----:B------:R-:W-:Y:S02]  /*4990*/  PRMT R66, RZ, 0x7610, R66 ;  /* 0x00007610ff427816 */ /* 0x000fe40000000042 */
[----:B------:R-:W-:Y:S02]  /*49a0*/  LOP3.LUT P5, RZ, R72, 0x1, RZ, 0xc0, !PT ;  /* 0x0000000148ff7812 */ /* 0x000fe400078ac0ff */
[----:B------:R-:W-:Y:S01]  /*49b0*/  LOP3.LUT P4, RZ, R68, 0x1, RZ, 0xc0, !PT ;  /* 0x0000000144ff7812 */ /* 0x000fe2000788c0ff */
[----:B------:R2:W5:Y:S01]  /*49c0*/  @P6 LDG.E.U16 R70, desc[UR22][R64.64] ;  /* 0x0000001640466981 */ /* 0x000562000c1e1500 */
[----:B------:R-:W-:-:S02]  /*49d0*/  SHF.R.U64 R68, R116, 0x16, RZ ;  /* 0x0000001674447819 */ /* 0x000fc400000012ff */
[----:B-1----:R-:W-:Y:S01]  /*49e0*/  PRMT R63, RZ, 0x7610, R63 ;  /* 0x00007610ff3f7816 */ /* 0x002fe2000000003f */
[----:B------:R1:W5:Y:S01]  /*49f0*/  @P2 LDG.E.U16 R66, desc[UR22][R60.64] ;  /* 0x000000163c422981 */ /* 0x000362000c1e1500 */
[----:B------:R-:W-:Y:S02]  /*4a00*/  LOP3.LUT P2, RZ, R68, 0x1, RZ, 0xc0, !PT ;  /* 0x0000000144ff7812 */ /* 0x000fe4000784c0ff */
[----:B------:R-:W-:Y:S02]  /*4a10*/  PRMT R62, RZ, 0x7610, R62 ;  /* 0x00007610ff3e7816 */ /* 0x000fe4000000003e */
[----:B------:R3:W5:Y:S01]  /*4a20*/  @P3 LDG.E.U16 R63, desc[UR22][R12.64] ;  /* 0x000000160c3f3981 */ /* 0x000762000c1e1500 */
[----:B--2---:R-:W-:Y:S02]  /*4a30*/  SHF.R.U64 R64, R116, 0x15, RZ ;  /* 0x0000001574407819 */ /* 0x004fe400000012ff */
[----:B------:R-:W-:Y:S01]  /*4a40*/  PRMT R58, RZ, 0x7610, R58 ;  /* 0x00007610ff3a7816 */ /* 0x000fe2000000003a */
[----:B------:R-:W5:Y:S01]  /*4a50*/  @P5 LDG.E.U16 R62, desc[UR22][R14.64] ;  /* 0x000000160e3e5981 */ /* 0x000f62000c1e1500 */
[----:B------:R-:W-:-:S02]  /*4a60*/  LOP3.LUT P3, RZ, R64, 0x1, RZ, 0xc0, !PT ;  /* 0x0000000140ff7812 */ /* 0x000fc4000786c0ff */
[C---:B------:R-:W-:Y:S02]  /*4a70*/  SHF.R.U64 R64, R116.reuse, 0x14, RZ ;  /* 0x0000001474407819 */ /* 0x040fe400000012ff */
[----:B-1----:R-:W-:Y:S01]  /*4a80*/  SHF.R.U64 R60, R116, 0x13, RZ ;  /* 0x00000013743c7819 */ /* 0x002fe200000012ff */
[----:B------:R-:W5:Y:S01]  /*4a90*/  @P4 LDG.E.U16 R58, desc[UR22][R16.64] ;  /* 0x00000016103a4981 */ /* 0x000f62000c1e1500 */
[----:B------:R-:W-:Y:S02]  /*4aa0*/  PRMT R59, RZ, 0x7610, R59 ;  /* 0x00007610ff3b7816 */ /* 0x000fe4000000003b */
[----:B------:R-:W-:Y:S02]  /*4ab0*/  LOP3.LUT P5, RZ, R64, 0x1, RZ, 0xc0, !PT ;  /* 0x0000000140ff7812 */ /* 0x000fe400078ac0ff */
[----:B------:R-:W-:Y:S02]  /*4ac0*/  LOP3.LUT P4, RZ, R60, 0x1, RZ, 0xc0, !PT ;  /* 0x000000013cff7812 */ /* 0x000fe4000788c0ff */
[----:B------:R-:W-:Y:S01]  /*4ad0*/  SHF.R.U64 R61, R116, 0x12, RZ ;  /* 0x00000012743d7819 */ /* 0x000fe200000012ff */
[----:B------:R-:W5:Y:S01]  /*4ae0*/  @P2 LDG.E.U16 R59, desc[UR22][R18.64] ;  /* 0x00000016123b2981 */ /* 0x000f62000c1e1500 */
[----:B------:R-:W-:-:S02]  /*4af0*/  PRMT R60, RZ, 0x7610, R60 ;  /* 0x00007610ff3c7816 */ /* 0x000fc4000000003c */
[----:B---3--:R-:W-:Y:S02]  /*4b00*/  SHF.R.U64 R12, R116, 0x11, RZ ;  /* 0x00000011740c7819 */ /* 0x008fe400000012ff */
[----:B------:R-:W-:Y:S02]  /*4b10*/  LOP3.LUT P2, RZ, R61, 0x1, RZ, 0xc0, !PT ;  /* 0x000000013dff7812 */ /* 0x000fe4000784c0ff */
[----:B------:R-:W-:Y:S01]  /*4b20*/  PRMT R61, RZ, 0x7610, R61 ;  /* 0x00007610ff3d7816 */ /* 0x000fe2000000003d */
[----:B------:R-:W5:Y:S01]  /*4b30*/  @P3 LDG.E.U16 R60, desc[UR22][R20.64] ;  /* 0x00000016143c3981 */ /* 0x000f62000c1e1500 */
[----:B------:R-:W-:Y:S02]  /*4b40*/  LOP3.LUT P3, RZ, R12, 0x1, RZ, 0xc0, !PT ;  /* 0x000000010cff7812 */ /* 0x000fe4000786c0ff */
[----:B------:R-:W-:Y:S02]  /*4b50*/  SHF.R.U64 R12, R116, 0x10, RZ ;  /* 0x00000010740c7819 */ /* 0x000fe400000012ff */
[----:B------:R-:W-:Y:S01]  /*4b60*/  PRMT R64, RZ, 0x7610, R64 ;  /* 0x00007610ff407816 */ /* 0x000fe20000000040 */
[----:B------:R-:W5:Y:S01]  /*4b70*/  @P5 LDG.E.U16 R61, desc[UR22][R22.64] ;  /* 0x00000016163d5981 */ /* 0x000f62000c1e1500 */
[----:B------:R-:W-:-:S02]  /*4b80*/  LOP3.LUT P5, RZ, R12, 0x1, RZ, 0xc0, !PT ;  /* 0x000000010cff7812 */ /* 0x000fc400078ac0ff */
[----:B------:R-:W-:Y:S02]  /*4b90*/  SHF.R.U64 R12, R116, 0xf, RZ ;  /* 0x0000000f740c7819 */ /* 0x000fe400000012ff */
        /* <DEDUP_REMOVED lines=9> */
[----:B------:R1:W5:Y:S01]  /*4c30*/  @P3 LDG.E.U16 R68, desc[UR22][R28.64] ;  /* 0x000000161c443981 */ /* 0x000362000c1e1500 */
[----:B------:R-:W-:Y:S02]  /*4c40*/  LOP3.LUT P3, RZ, R12, 0x1, RZ, 0xc0, !PT ;  /* 0x000000010cff7812 */ /* 0x000fe4000786c0ff */
[----:B------:R-:W-:Y:S02]  /*4c50*/  SHF.R.U64 R12, R116, 0xc, RZ ;  /* 0x0000000c740c7819 */ /* 0x000fe400000012ff */
[----:B------:R-:W-:Y:S01]  /*4c60*/  PRMT R72, RZ, 0x7610, R72 ;  /* 0x00007610ff487816 */ /* 0x000fe20000000048 */
[----:B------:R2:W5:Y:S01]  /*4c70*/  @P5 LDG.E.U16 R69, desc[UR22][R30.64] ;  /* 0x000000161e455981 */ /* 0x000562000c1e1500 */
[----:B------:R-:W-:-:S02]  /*4c80*/  LOP3.LUT P5, RZ, R12, 0x1, RZ, 0xc0, !PT ;  /* 0x000000010cff7812 */ /* 0x000fc400078ac0ff */
[----:B------:R-:W-:Y:S02]  /*4c90*/  SHF.R.U64 R12, R116, 0xb, RZ ;  /* 0x0000000b740c7819 */ /* 0x000fe400000012ff */
[----:B------:R-:W-:Y:S01]  /*4ca0*/  PRMT R73, RZ, 0x7610, R73 ;  /* 0x00007610ff497816 */ /* 0x000fe20000000049 */
[----:B------:R3:W5:Y:S01]  /*4cb0*/  @P4 LDG.E.U16 R72, desc[UR22][R32.64] ;  /* 0x0000001620484981 */ /* 0x000762000c1e1500 */
[----:B------:R-:W-:Y:S02]  /*4cc0*/  LOP3.LUT P4, RZ, R12, 0x1, RZ, 0xc0, !PT ;  /* 0x000000010cff7812 */ /* 0x000fe4000788c0ff */
[----:B------:R-:W-:Y:S02]  /*4cd0*/  SHF.R.U64 R12, R116, 0xa, RZ ;  /* 0x0000000a740c7819 */ /* 0x000fe400000012ff */
[----:B-1----:R-:W-:Y:S01]  /*4ce0*/  PRMT R29, RZ, 0x7610, R29 ;  /* 0x00007610ff1d7816 */ /* 0x002fe2000000001d */
[----:B------:R1:W5:Y:S01]  /*4cf0*/  @P2 LDG.E.U16 R73, desc[UR22][R34.64] ;  /* 0x0000001622492981 */ /* 0x000362000c1e1500 */
[----:B------:R-:W-:-:S02]  /*4d00*/  LOP3.LUT P2, RZ, R12, 0x1, RZ, 0xc0, !PT ;  /* 0x000000010cff7812 */ /* 0x000fc4000784c0ff */
[----:B------:R-:W-:Y:S02]  /*4d10*/  SHF.R.U64 R12, R116, 0x9, RZ ;  /* 0x00000009740c7819 */ /* 0x000fe400000012ff */
[----:B--2---:R-:W-:Y:S01]  /*4d20*/  PRMT R30, RZ, 0x7610, R30 ;  /* 0x00007610ff1e7816 */ /* 0x004fe2000000001e */
[----:B------:R2:W5:Y:S01]  /*4d30*/  @P3 LDG.E.U16 R29, desc[UR22][R36.64] ;  /* 0x00000016241d3981 */ /* 0x000562000c1e1500 */
[----:B------:R-:W-:Y:S02]  /*4d40*/  LOP3.LUT P3, RZ, R12, 0x1, RZ, 0xc0, !PT ;  /* 0x000000010cff7812 */ /* 0x000fe4000786c0ff */
[----:B------:R-:W-:Y:S02]  /*4d50*/  SHF.R.U64 R12, R116, 0x8, RZ ;  /* 0x00000008740c7819 */ /* 0x000fe400000012ff */
[----:B------:R-:W-:Y:S01]  /*4d60*/  PRMT R31, RZ, 0x7610, R31 ;  /* 0x00007610ff1f7816 */ /* 0x000fe2000000001f */
[----:B------:R4:W5:Y:S01]  /*4d70*/  @P5 LDG.E.U16 R30, desc[UR22][R38.64] ;  /* 0x00000016261e5981 */ /* 0x000962000c1e1500 */
[----:B------:R-:W-:-:S02]  /*4d80*/  LOP3.LUT P5, RZ, R12, 0x1, RZ, 0xc0, !PT ;  /* 0x000000010cff7812 */ /* 0x000fc400078ac0ff */
[----:B------:R-:W-:Y:S02]  /*4d90*/  SHF.R.U64 R12, R116, 0x7, RZ ;  /* 0x00000007740c7819 */ /* 0x000fe400000012ff */
[----:B---3--:R-:W-:Y:S01]  /*4da0*/  PRMT R32, RZ, 0x7610, R32 ;  /* 0x00007610ff207816 */ /* 0x008fe20000000020 */
[----:B------:R3:W5:Y:S01]  /*4db0*/  @P4 LDG.E.U16 R31, desc[UR22][R40.64] ;  /* 0x00000016281f4981 */ /* 0x000762000c1e1500 */
[----:B------:R-:W-:Y:S02]  /*4dc0*/  LOP3.LUT P4, RZ, R12, 0x1, RZ, 0xc0, !PT ;  /* 0x000000010cff7812 */ /* 0x000fe4000788c0ff */
[----:B------:R-:W-:Y:S02]  /*4dd0*/  SHF.R.U64 R12, R116, 0x6, RZ ;  /* 0x00000006740c7819 */ /* 0x000fe400000012ff */
[----:B------:R-:W-:Y:S01]  /*4de0*/  PRMT R33, RZ, 0x7610, R33 ;  /* 0x00007610ff217816 */ /* 0x000fe20000000021 */
[----:B------:R0:W5:Y:S01]  /*4df0*/  @P2 LDG.E.U16 R32, desc[UR22][R42.64] ;  /* 0x000000162a202981 */ /* 0x000162000c1e1500 */
[----:B------:R-:W-:-:S02]  /*4e00*/  LOP3.LUT P2, RZ, R12, 0x1, RZ, 0xc0, !PT ;  /* 0x000000010cff7812 */ /* 0x000fc4000784c0ff */
[----:B------:R-:W-:Y:S02]  /*4e10*/  SHF.R.U64 R12, R116, 0x5, RZ ;  /* 0x00000005740c7819 */ /* 0x000fe400000012ff */
[----:B-1----:R-:W-:Y:S01]  /*4e20*/  PRMT R34, RZ, 0x7610, R34 ;  /* 0x00007610ff227816 */ /* 0x002fe20000000022 */
[----:B------:R-:W5:Y:S01]  /*4e30*/  @P3 LDG.E.U16 R33, desc[UR22][R44.64] ;  /* 0x000000162c213981 */ /* 0x000f62000c1e1500 */
[----:B------:R-:W-:Y:S02]  /*4e40*/  LOP3.LUT P3, RZ, R12, 0x1, RZ, 0xc0, !PT ;  /* 0x000000010cff7812 */ /* 0x000fe4000786c0ff */
[----:B------:R-:W-:Y:S02]  /*4e50*/  SHF.R.U64 R12, R116, 0x4, RZ ;  /* 0x00000004740c7819 */ /* 0x000fe400000012ff */
[----:B------:R-:W-:Y:S01]  /*4e60*/  PRMT R35, RZ, 0x7610, R35 ;  /* 0x00007610ff237816 */ /* 0x000fe20000000023 */
[----:B------:R1:W5:Y:S01]  /*4e70*/  @P5 LDG.E.U16 R34, desc[UR22][R46.64] ;  /* 0x000000162e225981 */ /* 0x000362000c1e1500 */
[----:B------:R-:W-:-:S02]  /*4e80*/  LOP3.LUT P5, RZ, R12, 0x1, RZ, 0xc0, !PT ;  /* 0x000000010cff7812 */ /* 0x000fc400078ac0ff */
[----:B------:R-:W-:Y:S02]  /*4e90*/  SHF.R.U64 R12, R116, 0x3, RZ ;  /* 0x00000003740c7819 */ /* 0x000fe400000012ff */
[----:B--2---:R-:W-:Y:S01]  /*4ea0*/  PRMT R36, RZ, 0x7610, R36 ;  /* 0x00007610ff247816 */ /* 0x004fe20000000024 */
[----:B------:R2:W5:Y:S01]  /*4eb0*/  @P4 LDG.E.U16 R35, desc[UR22][R48.64] ;  /* 0x0000001630234981 */ /* 0x000562000c1e1500 */
[----:B------:R-:W-:Y:S02]  /*4ec0*/  PRMT R37, RZ, 0x7610, R37 ;  /* 0x00007610ff257816 */ /* 0x000fe40000000025 */
[----:B------:R-:W-:Y:S02]  /*4ed0*/  LOP3.LUT P4, RZ, R12, 0x1, RZ, 0xc0, !PT ;  /* 0x000000010cff7812 */ /* 0x000fe4000788c0ff */
[C---:B------:R-:W-:Y:S01]  /*4ee0*/  SHF.R.U64 R12, R116.reuse, 0x2, RZ ;  /* 0x00000002740c7819 */ /* 0x040fe200000012ff */
[----:B------:R-:W5:Y:S01]  /*4ef0*/  @P2 LDG.E.U16 R36, desc[UR22][R50.64] ;  /* 0x0000001632242981 */ /* 0x000f62000c1e1500 */
[----:B------:R-:W-:-:S02]  /*4f00*/  SHF.R.U64 R116, R116, 0x1, RZ ;  /* 0x0000000174747819 */ /* 0x000fc400000012ff */
[----:B------:R-:W-:Y:S01]  /*4f10*/  LOP3.LUT P2, RZ, R12, 0x1, RZ, 0xc0, !PT ;  /* 0x000000010cff7812 */ /* 0x000fe2000784c0ff */
[----:B------:R0:W5:Y:S01]  /*4f20*/  @P3 LDG.E.U16 R37, desc[UR22][R52.64] ;  /* 0x0000001634253981 */ /* 0x000162000c1e1500 */
[----:B------:R-:W-:Y:S02]  /*4f30*/  LOP3.LUT P3, RZ, R116, 0x1, RZ, 0xc0, !PT ;  /* 0x0000000174ff7812 */ /* 0x000fe4000786c0ff */
[----:B----4-:R-:W-:Y:S02]  /*4f40*/  PRMT R39, RZ, 0x7610, R39 ;  /* 0x00007610ff277816 */ /* 0x010fe40000000027 */
[----:B------:R-:W-:Y:S02]  /*4f50*/  PRMT R171, RZ, 0x7610, R171 ;  /* 0x00007610ffab7816 */ /* 0x000fe400000000ab */
[----:B------:R-:W-:-:S05]  /*4f60*/  PRMT R174, RZ, 0x7610, R174 ;  /* 0x00007610ffae7816 */ /* 0x000fca00000000ae */
[----:B------:R-:W5:Y:S04]  /*4f70*/  @P2 LDG.E.U16 R39, desc[UR22][R6.64] ;  /* 0x0000001606272981 */ /* 0x000f68000c1e1500 */
[----:B------:R-:W5:Y:S04]  /*4f80*/  @P3 LDG.E.U16 R171, desc[UR22][R8.64] ;  /* 0x0000001608ab3981 */ /* 0x000f68000c1e1500 */
[----:B------:R-:W5:Y:S01]  /*4f90*/  @!P0 LDG.E.U16 R174, desc[UR22][R10.64] ;  /* 0x000000160aae8981 */ /* 0x000f62000c1e1500 */
[----:B------:R-:W-:Y:S02]  /*4fa0*/  LOP3.LUT R12, R3, 0x3f, RZ, 0xc0, !PT ;  /* 0x0000003f030c7812 */ /* 0x000fe400078ec0ff */
[----:B---3--:R-:W-:-:S03]  /*4fb0*/  PRMT R40, RZ, 0x7610, R40 ;  /* 0x00007610ff287816 */ /* 0x008fc60000000028 */
[----:B------:R-:W-:Y:S02]  /*4fc0*/  IMAD R13, R12, R215, RZ ;  /* 0x000000d70c0d7224 */ /* 0x000fe400078e02ff */
[----:B0-----:R-:W-:Y:S01]  /*4fd0*/  IMAD R147, R147, UR4, RZ ;  /* 0x0000000493937c24 */ /* 0x001fe2000f8e02ff */
[----:B------:R0:W5:Y:S02]  /*4fe0*/  @P5 LDG.E.U16 R40, desc[UR22][R54.64] ;  /* 0x0000001636285981 */ /* 0x000164000c1e1500 */
[----:B------:R-:W-:Y:S01]  /*4ff0*/  LEA R19, P5, R13, UR14, 0x1 ;  /* 0x0000000e0d137c11 */ /* 0x000fe2000f8a08ff */
[----:B------:R-:W-:Y:S02]  /*5000*/  IMAD R139, R139, UR4, RZ ;  /* 0x000000048b8b7c24 */ /* 0x000fe4000f8e02ff */
[----:B------:R-:W-:Y:S01]  /*5010*/  IMAD R133, R133, UR4, RZ ;  /* 0x0000000485857c24 */ /* 0x000fe2000f8e02ff */
[----:B------:R-:W-:Y:S02]  /*5020*/  LEA.HI.X.SX32 R21, R13, UR15, 0x1, P5 ;  /* 0x0000000f0d157c11 */ /* 0x000fe4000a8f0eff */
[----:B------:R-:W-:-:S02]  /*5030*/  LEA R41, P5, R147, R19, 0x1 ;  /* 0x0000001393297211 */ /* 0x000fc400078a08ff */
[----:B------:R-:W-:Y:S01]  /*5040*/  PRMT R38, RZ, 0x7610, R38 ;  /* 0x00007610ff267816 */ /* 0x000fe20000000026 */
[----:B------:R-:W-:Y:S01]  /*5050*/  IMAD R155, R155, UR4, RZ ;  /* 0x000000049b9b7c24 */ /* 0x000fe2000f8e02ff */
[----:B------:R-:W-:Y:S01]  /*5060*/  LEA.HI.X.SX32 R172, R147, R21, 0x1, P5 ;  /* 0x0000001593ac7211 */ /* 0x000fe200028f0eff */
[----:B------:R-:W-:Y:S01]  /*5070*/  IMAD R140, R140, UR4, RZ ;  /* 0x000000048c8c7c24 */ /* 0x000fe2000f8e02ff */
[-C--:B------:R-:W-:Y:S01]  /*5080*/  LEA R43, P5, R139, R19.reuse, 0x1 ;  /* 0x000000138b2b7211 */ /* 0x080fe200078a08ff */
[----:B------:R-:W-:Y:S01]  /*5090*/  IMAD R142, R142, UR4, RZ ;  /* 0x000000048e8e7c24 */ /* 0x000fe2000f8e02ff */
[----:B------:R-:W-:Y:S01]  /*50a0*/  LEA R42, P6, R133, R19, 0x1 ;  /* 0x00000013852a7211 */ /* 0x000fe200078c08ff */
[----:B------:R3:W5:Y:S01]  /*50b0*/  @P4 LDG.E.U16 R38, desc[UR22][R56.64] ;  /* 0x0000001638264981 */ /* 0x000762000c1e1500 */
[-C--:B------:R-:W-:Y:S01]  /*50c0*/  LEA.HI.X.SX32 R170, R139, R21.reuse, 0x1, P5 ;  /* 0x000000158baa7211 */ /* 0x080fe200028f0eff */
[----:B------:R-:W-:Y:S01]  /*50d0*/  IMAD R137, R137, UR4, RZ ;  /* 0x0000000489897c24 */ /* 0x000fe2000f8e02ff */
[----:B------:R-:W-:Y:S01]  /*50e0*/  LEA.HI.X.SX32 R167, R133, R21, 0x1, P6 ;  /* 0x0000001585a77211 */ /* 0x000fe200030f0eff */
[----:B------:R-:W-:Y:S01]  /*50f0*/  IMAD R131, R131, UR4, RZ ;  /* 0x0000000483837c24 */ /* 0x000fe2000f8e02ff */
[-C--:B------:R-:W-:Y:S01]  /*5100*/  LEA R168, P4, R155, R19.reuse, 0x1 ;  /* 0x000000139ba87211 */ /* 0x080fe200078808ff */
[----:B------:R-:W-:Y:S01]  /*5110*/  IMAD R156, R156, UR4, RZ ;  /* 0x000000049c9c7c24 */ /* 0x000fe2000f8e02ff */
[----:B-1----:R-:W-:-:S02]  /*5120*/  LEA R46, P5, R140, R19, 0x1 ;  /* 0x000000138c2e7211 */ /* 0x002fc400078a08ff */
[----:B--2---:R-:W-:Y:S01]  /*5130*/  LEA R48, P6, R142, R19, 0x1 ;  /* 0x000000138e307211 */ /* 0x004fe200078c08ff */
[----:B------:R-:W-:Y:S01]  /*5140*/  IMAD R144, R144, UR4, RZ ;  /* 0x0000000490907c24 */ /* 0x000fe2000f8e02ff */
[-C--:B------:R-:W-:Y:S01]  /*5150*/  LEA.HI.X.SX32 R169, R155, R21.reuse, 0x1, P4 ;  /* 0x000000159ba97211 */ /* 0x080fe200020f0eff */
[----:B------:R-:W-:Y:S01]  /*5160*/  IMAD R148, R148, UR4, RZ ;  /* 0x0000000494947c24 */ /* 0x000fe2000f8e02ff */
[-C--:B------:R-:W-:Y:S01]  /*5170*/  LEA.HI.X.SX32 R47, R140, R21.reuse, 0x1, P5 ;  /* 0x000000158c2f7211 */ /* 0x080fe200028f0eff */
[----:B------:R-:W-:Y:S01]  /*5180*/  IMAD R153, R153, UR4, RZ ;  /* 0x0000000499997c24 */ /* 0x000fe2000f8e02ff */
[----:B------:R-:W-:Y:S02]  /*5190*/  LEA.HI.X.SX32 R49, R142, R21, 0x1, P6 ;  /* 0x000000158e317211 */ /* 0x000fe400030f0eff */
[-C--:B------:R-:W-:Y:S02]  /*51a0*/  LEA R44, P4, R137, R19.reuse, 0x1 ;  /* 0x00000013892c7211 */ /* 0x080fe400078808ff */
[----:B------:R-:W-:-:S02]  /*51b0*/  LEA R52, P5, R131, R19, 0x1 ;  /* 0x0000001383347211 */ /* 0x000fc400078a08ff */
[----:B0-----:R-:W-:Y:S01]  /*51c0*/  LEA R54, P6, R156, R19, 0x1 ;  /* 0x000000139c367211 */ /* 0x001fe200078c08ff */
        /* <DEDUP_REMOVED lines=8> */
[----:B------:R-:W-:Y:S01]  /*5250*/  LEA R161, P6, R148, R19, 0x1 ;  /* 0x0000001394a17211 */ /* 0x000fe200078c08ff */
[----:B------:R-:W-:Y:S01]  /*5260*/  IMAD R126, R126, UR4, RZ ;  /* 0x000000047e7e7c24 */ /* 0x000fe2000f8e02ff */
[-C--:B------:R-:W-:Y:S01]  /*5270*/  LEA.HI.X.SX32 R51, R153, R21.reuse, 0x1, P4 ;  /* 0x0000001599337211 */ /* 0x080fe200020f0eff */
[----:B------:R-:W-:Y:S01]  /*5280*/  IMAD R135, R135, UR4, RZ ;  /* 0x0000000487877c24 */ /* 0x000fe2000f8e02ff */
[-C--:B------:R-:W-:Y:S01]  /*5290*/  LEA.HI.X.SX32 R165, R144, R21.reuse, 0x1, P5 ;  /* 0x0000001590a57211 */ /* 0x080fe200028f0eff */
[----:B------:R-:W-:Y:S01]  /*52a0*/  IMAD R132, R132, UR4, RZ ;  /* 0x0000000484847c24 */ /* 0x000fe2000f8e02ff */
[----:B------:R-:W-:Y:S02]  /*52b0*/  LEA.HI.X.SX32 R166, R148, R21, 0x1, P6 ;  /* 0x0000001594a67211 */ /* 0x000fe400030f0eff */
[-C--:B---3--:R-:W-:Y:S02]  /*52c0*/  LEA R56, P4, R145, R19.reuse, 0x1 ;  /* 0x0000001391387211 */ /* 0x088fe400078808ff */
[----:B------:R-:W-:-:S02]  /*52d0*/  LEA R156, P5, R150, R19, 0x1 ;  /* 0x00000013969c7211 */ /* 0x000fc400078a08ff */
[----:B------:R-:W-:Y:S01]  /*52e0*/  LEA R155, P6, R154, R19, 0x1 ;  /* 0x000000139a9b7211 */ /* 0x000fe200078c08ff */
[----:B------:R-:W-:Y:S01]  /*52f0*/  IMAD R17, R149, UR4, RZ ;  /* 0x0000000495117c24 */ /* 0x000fe2000f8e02ff */
[-C--:B------:R-:W-:Y:S01]  /*5300*/  LEA.HI.X.SX32 R57, R145, R21.reuse, 0x1, P4 ;  /* 0x0000001591397211 */ /* 0x080fe200020f0eff */
[----:B------:R-:W-:Y:S01]  /*5310*/  IMAD R127, R127, UR4, RZ ;  /* 0x000000047f7f7c24 */ /* 0x000fe2000f8e02ff */
[-C--:B------:R-:W-:Y:S01]  /*5320*/  LEA.HI.X.SX32 R163, R150, R21.reuse, 0x1, P5 ;  /* 0x0000001596a37211 */ /* 0x080fe200028f0eff */
[----:B------:R-:W-:Y:S01]  /*5330*/  IMAD R134, R134, UR4, RZ ;  /* 0x0000000486867c24 */ /* 0x000fe2000f8e02ff */
[----:B------:R-:W-:Y:S01]  /*5340*/  LEA.HI.X.SX32 R160, R154, R21, 0x1, P6 ;  /* 0x000000159aa07211 */ /* 0x000fe200030f0eff */
[----:B------:R-:W-:Y:S01]  /*5350*/  IMAD R136, R136, UR4, RZ ;  /* 0x0000000488887c24 */ /* 0x000fe2000f8e02ff */
        /* <DEDUP_REMOVED lines=23> */
[----:B------:R-:W-:Y:S01]  /*54d0*/  VIADD R116, R4, 0x3f ;  /* 0x0000003f04747836 */ /* 0x000fe20000000000 */
[-C--:B------:R-:W-:Y:S01]  /*54e0*/  LEA.HI.X.SX32 R145, R123, R21.reuse, 0x1, P5 ;  /* 0x000000157b917211 */ /* 0x080fe200028f0eff */
[----:B------:R-:W-:Y:S01]  /*54f0*/  IMAD R129, R129, UR4, RZ ;  /* 0x0000000481817c24 */ /* 0x000fe2000f8e02ff */
[----:B------:R-:W-:Y:S02]  /*5500*/  LEA.HI.X.SX32 R142, R14, R21, 0x1, P6 ;  /* 0x000000150e8e7211 */ /* 0x000fe400030f0eff */
[CC--:B------:R-:W-:Y:S02]  /*5510*/  LEA R139, P4, R13.reuse, R19.reuse, 0x1 ;  /* 0x000000130d8b7211 */ /* 0x0c0fe400078808ff */
[----:B------:R-:W-:Y:S01]  /*5520*/  LEA R123, P6, R128, R19, 0x1 ;  /* 0x00000013807b7211 */ /* 0x000fe200078c08ff */
[----:B------:R-:W-:Y:S01]  /*5530*/  IMAD R130, R130, UR4, RZ ;  /* 0x0000000482827c24 */ /* 0x000fe2000f8e02ff */
[-C--:B------:R-:W-:Y:S01]  /*5540*/  LEA.HI.X.SX32 R146, R13, R21.reuse, 0x1, P4 ;  /* 0x000000150d927211 */ /* 0x080fe200020f0eff */
[----:B------:R-:W-:Y:S01]  /*5550*/  IMAD R18, R125, UR4, RZ ;  /* 0x000000047d127c24 */ /* 0x000fe2000f8e02ff */
[----:B------:R-:W-:-:S02]  /*5560*/  LEA.HI.X.SX32 R128, R128, R21, 0x1, P6 ;  /* 0x0000001580807211 */ /* 0x000fc400030f0eff */
[----:B------:R-:W-:Y:S02]  /*5570*/  LEA R133, P4, R129, R19, 0x1 ;  /* 0x0000001381857211 */ /* 0x000fe400078808ff */
[----:B------:R-:W-:Y:S01]  /*5580*/  ISETP.GT.AND P6, PT, R116, 0x3f, PT ;  /* 0x0000003f7400780c */ /* 0x000fe20003fc4270 */
[----:B------:R-:W-:-:S04]  /*5590*/  @!UP1 UIADD3 UR4, UPT, UPT, -UR7, 0x100000, URZ ;  /* 0x0010000007049890 */ /* 0x000fc8000fffe1ff */
[----:B------:R-:W-:Y:S02]  /*55a0*/  @!UP1 USHF.L.U32 UR5, UR4, 0xb, URZ ;  /* 0x0000000b04059899 */ /* 0x000fe400080006ff */
[----:B------:R-:W-:Y:S01]  /*55b0*/  @!UP1 USHF.L.U32 UR4, UR4, 0x1, URZ ;  /* 0x0000000104049899 */ /* 0x000fe200080006ff */
[----:B------:R-:W-:Y:S02]  /*55c0*/  LEA R132, P5, R15, R19, 0x1 ;  /* 0x000000130f847211 */ /* 0x000fe400078a08ff */
[----:B------:R-:W-:Y:S02]  /*55d0*/  LEA.HI.X.SX32 R140, R129, R21, 0x1, P4 ;  /* 0x00000015818c7211 */ /* 0x000fe400020f0eff */
[----:B------:R-:W-:Y:S02]  /*55e0*/  LEA R131, P4, R16, R19, 0x1 ;  /* 0x0000001310837211 */ /* 0x000fe400078808ff */
[----:B------:R-:W-:Y:S01]  /*55f0*/  LEA.HI.X.SX32 R137, R15, R21, 0x1, P5 ;  /* 0x000000150f897211 */ /* 0x000fe200028f0eff */
[----:B------:R-:W-:Y:S01]  /*5600*/  VOTEU.ALL UP1, P1 ;  /* 0x0000000000ff7886 */ /* 0x000fe20000820000 */
[----:B------:R-:W-:-:S02]  /*5610*/  LEA R129, P5, R17, R19, 0x1 ;  /* 0x0000001311817211 */ /* 0x000fc400078a08ff */
[----:B------:R-:W-:Y:S02]  /*5620*/  LEA.HI.X.SX32 R136, R16, R21, 0x1, P4 ;  /* 0x0000001510887211 */ /* 0x000fe400020f0eff */
[----:B------:R-:W-:Y:S01]  /*5630*/  LEA R126, P4, R130, R19, 0x1 ;  /* 0x00000013827e7211 */ /* 0x000fe200078808ff */
[----:B------:R0:W1:Y:S01]  /*5640*/  @!UP1 SYNCS.EXCH.64 URZ, [UR9+0x4008], UR4 ;  /* 0x0040080409ff95b2 */ /* 0x0000620008000100 */
[----:B------:R-:W-:Y:S02]  /*5650*/  LEA.HI.X.SX32 R134, R17, R21, 0x1, P5 ;  /* 0x0000001511867211 */ /* 0x000fe400028f0eff */
[----:B------:R-:W-:Y:S02]  /*5660*/  LEA R125, P5, R18, R19, 0x1 ;  /* 0x00000013127d7211 */ /* 0x000fe400078a08ff */
[----:B------:R-:W-:Y:S02]  /*5670*/  LEA.HI.X.SX32 R127, R130, R21, 0x1, P4 ;  /* 0x00000015827f7211 */ /* 0x000fe400020f0eff */
[----:B------:R-:W-:-:S02]  /*5680*/  ISETP.LT.AND P4, PT, R12, R4, P6 ;  /* 0x000000040c00720c */ /* 0x000fc40003781270 */
[----:B------:R-:W-:Y:S01]  /*5690*/  LEA.HI.X.SX32 R130, R18, R21, 0x1, P5 ;  /* 0x0000001512827211 */ /* 0x000fe200028f0eff */
[----:B0-----:R-:W-:Y:S10]  /*56a0*/  @!P6 BRA `(.L_x_6) ;  /* 0x000000000084e947 */ /* 0x001ff40003800000 */
[----:B-----5:R-:W-:Y:S02]  /*56b0*/  PRMT R29, R29, 0x5410, R30 ;  /* 0x000054101d1d7816 */ /* 0x020fe4000000001e */
[----:B------:R-:W-:Y:S02]  /*56c0*/  PRMT R30, R31, 0x5410, R32 ;  /* 0x000054101f1e7816 */ /* 0x000fe40000000020 */
[----:B------:R-:W-:Y:S02]  /*56d0*/  PRMT R31, R33, 0x5410, R34 ;  /* 0x00005410211f7816 */ /* 0x000fe40000000022 */
[----:B------:R-:W-:Y:S02]  /*56e0*/  PRMT R32, R35, 0x5410, R36 ;  /* 0x0000541023207816 */ /* 0x000fe40000000024 */
[----:B------:R-:W-:Y:S02]  /*56f0*/  PRMT R4, R122, 0x5410, R121 ;  /* 0x000054107a047816 */ /* 0x000fe40000000079 */
[----:B------:R-:W-:-:S02]  /*5700*/  PRMT R5, R120, 0x5410, R5 ;  /* 0x0000541078057816 */ /* 0x000fc40000000005 */
[----:B------:R-:W-:Y:S02]  /*5710*/  PRMT R6, R119, 0x5410, R118 ;  /* 0x0000541077067816 */ /* 0x000fe40000000076 */
        /* <DEDUP_REMOVED lines=24> */
[----:B------:R-:W-:-:S04]  /*58a0*/  PRMT R35, R171, 0x5410, R174 ;  /* 0x00005410ab237816 */ /* 0x000fc800000000ae */
[----:B------:R0:W-:Y:S03]  /*58b0*/  STTM.x32 tmem[UR10+0x40], R4 ;  /* 0x00004004000079ed */ /* 0x0001e600082c000a */
.L_x_6:
[----:B------:R-:W2:Y:S01]  /*58c0*/  FENCE.VIEW.ASYNC.T ;  /* 0x00000000000073c6 */ /* 0x000ea20000000200 */
[----:B0-----:R-:W-:Y:S01]  /*58d0*/  PRMT R4, RZ, 0x7610, R4 ;  /* 0x00007610ff047816 */ /* 0x001fe20000000004 */
[----:B-----5:R-:W-:Y:S01]  /*58e0*/  IMAD.MOV.U32 R36, RZ, RZ, R41 ;  /* 0x000000ffff247224 */ /* 0x020fe200078e0029 */
[----:B------:R-:W-:Y:S01]  /*58f0*/  PRMT R8, RZ, 0x7610, R8 ;  /* 0x00007610ff087816 */ /* 0x000fe20000000008 */
[----:B-12---:R-:W-:Y:S01]  /*5900*/  BAR.SYNC.DEFER_BLOCKING 0x0 ;  /* 0x0000000000007b1d */ /* 0x006fe20000010000 */
[----:B------:R-:W-:Y:S01]  /*5910*/  IMAD.MOV.U32 R37, RZ, RZ, R172 ;  /* 0x000000ffff257224 */ /* 0x000fe200078e00ac */
[----:B------:R-:W-:Y:S01]  /*5920*/  PRMT R12, RZ, 0x7610, R12 ;  /* 0x00007610ff0c7816 */ /* 0x000fe2000000000c */
        /* <DEDUP_REMOVED lines=59> */
[----:B------:R-:W2:Y:S01]  /*5ce0*/  @P4 LDG.E.U16 R4, desc[UR22][R36.64] ;  /* 0x0000001624044981 */ /* 0x000ea2000c1e1500 */
[----:B------:R-:W-:-:S02]  /*5cf0*/  IMAD.MOV.U32 R88, RZ, RZ, R132 ;  /* 0x000000ffff587224 */ /* 0x000fc400078e0084 */
[----:B------:R-:W-:Y:S01]  /*5d00*/  IMAD.MOV.U32 R89, RZ, RZ, R137 ;  /* 0x000000ffff597224 */ /* 0x000fe200078e0089 */
[----:B------:R-:W3:Y:S01]  /*5d10*/  @P4 LDG.E.U16 R8, desc[UR22][R44.64] ;  /* 0x000000162c084981 */ /* 0x000ee2000c1e1500 */
[----:B------:R-:W-:Y:S02]  /*5d20*/  IMAD.MOV.U32 R96, RZ, RZ, R126 ;  /* 0x000000ffff607224 */ /* 0x000fe400078e007e */
[----:B------:R-:W-:Y:S01]  /*5d30*/  IMAD.MOV.U32 R97, RZ, RZ, R127 ;  /* 0x000000ffff617224 */ /* 0x000fe200078e007f */
[----:B------:R-:W4:Y:S01]  /*5d40*/  @P4 LDG.E.U16 R12, desc[UR22][R52.64] ;  /* 0x00000016340c4981 */ /* 0x000f22000c1e1500 */
[----:B------:R-:W-:Y:S02]  /*5d50*/  IMAD.MOV.U32 R43, RZ, RZ, R167 ;  /* 0x000000ffff2b7224 */ /* 0x000fe400078e00a7 */
[----:B------:R-:W-:Y:S01]  /*5d60*/  IMAD.MOV.U32 R58, RZ, RZ, R162 ;  /* 0x000000ffff3a7224 */ /* 0x000fe200078e00a2 */
[----:B------:R-:W4:Y:S01]  /*5d70*/  @P4 LDG.E.U16 R16, desc[UR22][R60.64] ;  /* 0x000000163c104981 */ /* 0x000f22000c1e1500 */
[----:B------:R-:W-:-:S02]  /*5d80*/  IMAD.MOV.U32 R59, RZ, RZ, R165 ;  /* 0x000000ffff3b7224 */ /* 0x000fc400078e00a5 */
[----:B------:R-:W-:Y:S01]  /*5d90*/  IMAD.MOV.U32 R66, RZ, RZ, R155 ;  /* 0x000000ffff427224 */ /* 0x000fe200078e009b */
[----:B------:R-:W4:Y:S01]  /*5da0*/  @P4 LDG.E.U16 R20, desc[UR22][R68.64] ;  /* 0x0000001644144981 */ /* 0x000f22000c1e1500 */
        /* <DEDUP_REMOVED lines=12> */
[----:B------:R-:W-:Y:S01]  /*5e70*/  IMAD.MOV.U32 R99, RZ, RZ, R130 ;  /* 0x000000ffff637224 */ /* 0x000fe200078e0082 */
[----:B------:R-:W-:Y:S01]  /*5e80*/  SHF.R.S32.HI R118, RZ, 0x1f, R115 ;  /* 0x0000001fff767819 */ /* 0x000fe20000011473 */
[----:B------:R-:W0:Y:S01]  /*5e90*/  LDCU UR5, c[0x0][0x3a0] ;  /* 0x00007400ff0577ac */ /* 0x000e220008000800 */
[----:B------:R-:W4:Y:S04]  /*5ea0*/  @P4 LDG.E.U16 R9, desc[UR22][R46.64] ;  /* 0x000000162e094981 */ /* 0x000f28000c1e1500 */
        /* <DEDUP_REMOVED lines=21> */
[----:B------:R-:W4:Y:S01]  /*6000*/  @P4 LDG.E.U16 R35, desc[UR22][R98.64] ;  /* 0x0000001662234981 */ /* 0x000f22000c1e1500 */
[----:B------:R-:W-:-:S02]  /*6010*/  SHF.R.S32.HI R119, RZ, 0x6, R3 ;  /* 0x00000006ff777819 */ /* 0x000fc40000011403 */
[----:B------:R-:W-:Y:S01]  /*6020*/  SHF.L.U64.HI R115, R115, 0x1, R118 ;  /* 0x0000000173737819 */ /* 0x000fe20000010276 */
[----:B------:R-:W-:Y:S01]  /*6030*/  IMAD.SHL.U32 R118, R214, 0x40, RZ ;  /* 0x00000040d6767824 */ /* 0x000fe200078e00ff */
[----:B------:R-:W-:Y:S01]  /*6040*/  SGXT R119, R119, 0x1 ;  /* 0x000000017777781a */ /* 0x000fe20000000200 */
[----:B------:R-:W-:Y:S02]  /*6050*/  IMAD.SHL.U32 R117, R3, 0x2, RZ ;  /* 0x0000000203757824 */ /* 0x000fe400078e00ff */
[----:B------:R-:W-:Y:S01]  /*6060*/  IMAD.WIDE R114, R118, 0x2, R114 ;  /* 0x0000000276727825 */ /* 0x000fe200078e0272 */
[----:B------:R-:W-:-:S04]  /*6070*/  LOP3.LUT R120, R119, 0x90, RZ, 0xc0, !PT ;  /* 0x0000009077787812 */ /* 0x000fc800078ec0ff */
[----:B------:R-:W-:Y:S02]  /*6080*/  LOP3.LUT R117, R120, 0x7e, R117, 0x78, !PT ;  /* 0x0000007e78757812 */ /* 0x000fe400078e7875 */
[----:B------:R-:W-:Y:S02]  /*6090*/  IADD3 R120, P3, PT, R114, UR12, RZ ;  /* 0x0000000c72787c10 */ /* 0x000fe4000ff7e0ff */
[----:B------:R-:W-:Y:S02]  /*60a0*/  LOP3.LUT R114, R117, 0x20, RZ, 0x3c, !PT ;  /* 0x0000002075727812 */ /* 0x000fe400078e3cff */
[----:B------:R-:W-:Y:S02]  /*60b0*/  IADD3.X R122, PT, PT, R115, UR13, RZ, P3, !PT ;  /* 0x0000000d737a7c10 */ /* 0x000fe40009ffe4ff */
[----:B------:R-:W-:Y:S01]  /*60c0*/  LOP3.LUT R115, R117, 0x40, RZ, 0x3c, !PT ;  /* 0x0000004075737812 */ /* 0x000fe200078e3cff */
[----:B0-----:R-:W-:-:S04]  /*60d0*/  UIADD3 UR7, UPT, UPT, UR5, 0x3f, URZ ;  /* 0x0000003f05077890 */ /* 0x001fc8000fffe0ff */
[----:B------:R-:W-:-:S04]  /*60e0*/  USHF.R.S32.HI UR5, URZ, 0x1f, UR7 ;  /* 0x0000001fff057899 */ /* 0x000fc80008011407 */
[----:B------:R-:W-:Y:S01]  /*60f0*/  ULEA.HI UR7, UR5, UR7, URZ, 0x6 ;  /* 0x0000000705077291 */ /* 0x000fe2000f8f30ff */
[----:B------:R-:W-:Y:S01]  /*6100*/  ISETP.NE.U32.AND P0, PT, R143, RZ, PT ;  /* 0x000000ff8f00720c */ /* 0x000fe20003f05070 */
[----:B------:R-:W-:Y:S02]  /*6110*/  UIADD3 UR5, UPT, UPT, UR9, 0x2000, URZ ;  /* 0x0000200009057890 */ /* 0x000fe4000fffe0ff */
[----:B------:R-:W-:Y:S01]  /*6120*/  USHF.R.S32.HI UR7, URZ, 0x6, UR7 ;  /* 0x00000006ff077899 */ /* 0x000fe20008011407 */
[----:B------:R-:W-:Y:S01]  /*6130*/  ISETP.LT.OR P2, PT, R116, 0x40, P0 ;  /* 0x000000407400780c */ /* 0x000fe20000741670 */
[----:B------:R-:W-:Y:S02]  /*6140*/  USHF.R.U32.HI UR5, URZ, 0x4, UR5 ;  /* 0x00000004ff057899 */ /* 0x000fe40008011605 */
[----:B------:R-:W-:Y:S02]  /*6150*/  UISETP.LT.AND UP1, UPT, UR7, 0x1, UPT ;  /* 0x000000010700788c */ /* 0x000fe4000bf21270 */
[----:B------:R-:W-:-:S02]  /*6160*/  USGXT.U32 UR18, UR5, 0xe ;  /* 0x0000000e0512789a */ /* 0x000fc40008000000 */
[----:B------:R-:W-:Y:S02]  /*6170*/  USEL UR5, UR7, 0x1, !UP1 ;  /* 0x0000000107057887 */ /* 0x000fe4000c800000 */
[----:B------:R-:W-:Y:S02]  /*6180*/  UIADD3 UR14, UP1, UPT, UR18, 0x2, URZ ;  /* 0x00000002120e7890 */ /* 0x000fe4000ff3e0ff */
[----:B------:R-:W-:Y:S01]  /*6190*/  UIADD3 UR7, UPT, UPT, UR5, -0x1, URZ ;  /* 0xffffffff05077890 */ /* 0x000fe2000fffe0ff */
[----:B------:R-:W-:Y:S01]  /*61a0*/  UMOV UR4, URZ ;  /* 0x000000ff00047c82 */ /* 0x000fe20008000000 */
[----:B------:R-:W-:Y:S02]  /*61b0*/  UIADD3 UR11, UPT, UPT, UR8, 0x40, URZ ;  /* 0x00000040080b7890 */ /* 0x000fe4000fffe0ff */
[----:B------:R-:W-:Y:S02]  /*61c0*/  UIADD3.X UR15, UPT, UPT, UR4, 0x40004040, URZ, UP1, !UPT ;  /* 0x40004040040f7890 */ /* 0x000fe40008ffe4ff */
[----:B------:R-:W-:Y:S01]  /*61d0*/  UISETP.NE.U32.AND UP1, UPT, UR7, URZ, UPT ;  /* 0x000000ff0700728c */ /* 0x000fe2000bf25070 */
[----:B------:R-:W-:-:S02]  /*61e0*/  IMAD.SHL.U32 R215, R215, 0x40, RZ ;  /* 0x00000040d7d77824 */ /* 0x000fc400078e00ff */
[C---:B------:R-:W-:Y:S02]  /*61f0*/  IMAD R213, R214.reuse, 0xf, RZ ;  /* 0x0000000fd6d57824 */ /* 0x040fe400078e02ff */
[C---:B------:R-:W-:Y:S02]  /*6200*/  IMAD.SHL.U32 R211, R214.reuse, 0x10, RZ ;  /* 0x00000010d6d37824 */ /* 0x040fe400078e00ff */
[C---:B------:R-:W-:Y:S02]  /*6210*/  IMAD R209, R214.reuse, 0x11, RZ ;  /* 0x00000011d6d17824 */ /* 0x040fe400078e02ff */
[C---:B------:R-:W-:Y:S02]  /*6220*/  IMAD R207, R214.reuse, 0x12, RZ ;  /* 0x00000012d6cf7824 */ /* 0x040fe400078e02ff */
[C---:B------:R-:W-:Y:S02]  /*6230*/  IMAD R205, R214.reuse, 0x13, RZ ;  /* 0x00000013d6cd7824 */ /* 0x040fe400078e02ff */
[----:B------:R-:W-:-:S02]  /*6240*/  IMAD R203, R214, 0x14, RZ ;  /* 0x00000014d6cb7824 */ /* 0x000fc400078e02ff */
[C---:B------:R-:W-:Y:S02]  /*6250*/  IMAD R201, R214.reuse, 0x15, RZ ;  /* 0x00000015d6c97824 */ /* 0x040fe400078e02ff */
[C---:B------:R-:W-:Y:S02]  /*6260*/  IMAD R199, R214.reuse, 0x16, RZ ;  /* 0x00000016d6c77824 */ /* 0x040fe400078e02ff */
        /* <DEDUP_REMOVED lines=9> */
[----:B------:R-:W-:-:S02]  /*6300*/  IMAD.SHL.U32 R179, R214, 0x20, RZ ;  /* 0x00000020d6b37824 */ /* 0x000fc400078e00ff */
        /* <DEDUP_REMOVED lines=25> */
[----:B------:R-:W-:Y:S01]  /*64a0*/  IMAD R127, R214, 0x3a, RZ ;  /* 0x0000003ad67f7824 */ /* 0x000fe200078e02ff */
[----:B--2---:R0:W-:Y:S04]  /*64b0*/  STS.U16 [R117+UR9], R4 ;  /* 0x0000000475007988 */ /* 0x0041e80008000409 */
[----:B---3--:R-:W-:Y:S04]  /*64c0*/  STS.U16 [R117+UR9+0x400], R8 ;  /* 0x0004000875007988 */ /* 0x008fe80008000409 */
[----:B----4-:R-:W-:Y:S01]  /*64d0*/  STS.U16 [R117+UR9+0x800], R12 ;  /* 0x0008000c75007988 */ /* 0x010fe20008000409 */
[----:B0-----:R-:W-:-:S03]  /*64e0*/  LOP3.LUT R4, R117, 0x60, RZ, 0x3c, !PT ;  /* 0x0000006075047812 */ /* 0x001fc600078e3cff */
[----:B------:R-:W-:Y:S04]  /*64f0*/  STS.U16 [R117+UR9+0xc00], R16 ;  /* 0x000c001075007988 */ /* 0x000fe80008000409 */
[----:B------:R-:W-:Y:S04]  /*6500*/  STS.U16 [R117+UR9+0x1000], R20 ;  /* 0x0010001475007988 */ /* 0x000fe80008000409 */
[----:B------:R-:W-:Y:S04]  /*6510*/  STS.U16 [R117+UR9+0x1400], R24 ;  /* 0x0014001875007988 */ /* 0x000fe80008000409 */
[----:B------:R-:W-:Y:S04]  /*6520*/  STS.U16 [R117+UR9+0x1800], R28 ;  /* 0x0018001c75007988 */ /* 0x000fe80008000409 */
[----:B------:R-:W-:Y:S04]  /*6530*/  STS.U16 [R117+UR9+0x1c00], R32 ;  /* 0x001c002075007988 */ /* 0x000fe80008000409 */
[----:B------:R0:W-:Y:S04]  /*6540*/  STS.U16 [R114+UR9+0x100], R5 ;  /* 0x0001000572007988 */ /* 0x0001e80008000409 */
        /* <DEDUP_REMOVED lines=22> */
[----:B------:R1:W-:Y:S01]  /*66b0*/  STS.U16 [R4+UR9+0x1f00], R35 ;  /* 0x001f002304007988 */ /* 0x0003e20008000409 */
[----:B------:R2:W-:Y:S06]  /*66c0*/  MEMBAR.ALL.CTA ;  /* 0x0000000000007992 */ /* 0x0005ec0000008000 */
[----:B--2---:R-:W2:Y:S01]  /*66d0*/  FENCE.VIEW.ASYNC.S ;  /* 0x00000000000073c6 */ /* 0x004ea20000000000 */
[----:B0-----:R-:W-:Y:S01]  /*66e0*/  SHF.R.S32.HI R5, RZ, 0x1f, R214 ;  /* 0x0000001fff057819 */ /* 0x001fe200000114d6 */
[----:B------:R-:W-:-:S02]  /*66f0*/  IMAD R125, R214, 0x3b, RZ ;  /* 0x0000003bd67d7824 */ /* 0x000fc400078e02ff */
[C---:B------:R-:W-:Y:S02]  /*6700*/  IMAD R123, R214.reuse, 0x3c, RZ ;  /* 0x0000003cd67b7824 */ /* 0x040fe400078e02ff */
[C---:B------:R-:W-:Y:S02]  /*6710*/  IMAD R121, R214.reuse, 0x3d, RZ ;  /* 0x0000003dd6797824 */ /* 0x040fe400078e02ff */
[----:B------:R-:W-:Y:S01]  /*6720*/  IMAD R119, R214, 0x3e, RZ ;  /* 0x0000003ed6777824 */ /* 0x000fe200078e02ff */
[----:B--2---:R-:W-:Y:S06]  /*6730*/  BAR.SYNC.DEFER_BLOCKING 0x0 ;  /* 0x0000000000007b1d */ /* 0x004fec0000010000 */
[----:B-1----:R-:W-:Y:S05]  /*6740*/  @P2 BRA `(.L_x_7) ;  /* 0x0000000000702947 */ /* 0x002fea0003800000 */
[----:B------:R-:W-:Y:S01]  /*6750*/  USHF.R.U32.HI UR12, URZ, 0x4, UR9 ;  /* 0x00000004ff0c7899 */ /* 0x000fe20008011609 */
[----:B------:R-:W-:Y:S01]  /*6760*/  UMOV UR4, URZ ;  /* 0x000000ff00047c82 */ /* 0x000fe20008000000 */
[----:B------:R-:W-:Y:S02]  /*6770*/  UIADD3 UR16, UPT, UPT, UR8, 0x48, URZ ;  /* 0x0000004808107890 */ /* 0x000fe4000fffe0ff */
[----:B------:R-:W-:Y:S02]  /*6780*/  USGXT.U32 UR12, UR12, 0xe ;  /* 0x0000000e0c0c789a */ /* 0x000fe40008000000 */
[----:B------:R-:W-:Y:S02]  /*6790*/  UIADD3 UR17, UPT, UPT, UR8, 0x50, URZ ;  /* 0x0000005008117890 */ /* 0x000fe4000fffe0ff */
[----:B------:R-:W-:Y:S02]  /*67a0*/  UIADD3 UR26, UP2, UPT, UR12, 0x2, URZ ;  /* 0x000000020c1a7890 */ /* 0x000fe4000ff5e0ff */
[----:B------:R-:W-:-:S02]  /*67b0*/  UIADD3 UR19, UPT, UPT, UR8, 0x58, URZ ;  /* 0x0000005808137890 */ /* 0x000fc4000fffe0ff */
[----:B------:R-:W-:Y:S01]  /*67c0*/  UIADD3.X UR27, UPT, UPT, UR4, 0x40004040, URZ, UP2, !UPT ;  /* 0x40004040041b7890 */ /* 0x000fe200097fe4ff */
[----:B------:R-:W-:Y:S01]  /*67d0*/  UMOV UR28, 0x0 ;  /* 0x00000000001c7882 */ /* 0x000fe20000000000 */
[----:B------:R-:W-:Y:S02]  /*67e0*/  UMOV UR29, 0x8100010 ;  /* 0x08100010001d7882 */ /* 0x000fe40000000000 */
[----:B------:R-:W-:Y:S02]  /*67f0*/  UIADD3.64 UR20, UPT, UPT, UR26, 0x2, URZ ;  /* 0x000000021a147897 */ /* 0x000fe4000fffe0ff */
[----:B------:R-:W-:Y:S01]  /*6800*/  UIADD3.64 UR24, UPT, UPT, UR26, 0x4, URZ ;  /* 0x000000041a187897 */ /* 0x000fe2000fffe0ff */
[----:B------:R-:W-:Y:S01]  /*6810*/  UMOV UR13, 0x40004040 ;  /* 0x40004040000d7882 */ /* 0x000fe20000000000 */
[----:B------:R-:W-:Y:S01]  /*6820*/  UMOV UR30, 0x0 ;  /* 0x00000000001e7882 */ /* 0x000fe20000000000 */
[----:B------:R-:W-:Y:S01]  /*6830*/  UMOV UR31, 0x8100010 ;  /* 0x08100010001f7882 */ /* 0x000fe20000000000 */
[----:B------:R-:W-:Y:S01]  /*6840*/  UMOV UR32, 0x0 ;  /* 0x0000000000207882 */ /* 0x000fe20000000000 */
[----:B------:R-:W-:Y:S01]  /*6850*/  UMOV UR33, 0x8100010 ;  /* 0x0810001000217882 */ /* 0x000fe20000000000 */
[----:B------:R-:W-:Y:S01]  /*6860*/  UMOV UR4, UR6 ;  /* 0x0000000600047c82 */ /* 0x000fe20008000000 */
[----:B------:R-:W-:Y:S01]  /*6870*/  UMOV UR5, URZ ;  /* 0x000000ff00057c82 */ /* 0x000fe20008000000 */
[----:B------:R0:W-:Y:S01]  /*6880*/  UTCHMMA tmem[UR11], gdesc[UR12], tmem[UR8], tmem[UR28], idesc[UR29], !UPT ;  /* 0x00ff1c0c0b0079ea */ /* 0x0001e2000f800008 */
[----:B------:R-:W-:Y:S01]  /*6890*/  UMOV UR34, 0x0 ;  /* 0x0000000000227882 */ /* 0x000fe20000000000 */
[----:B------:R-:W-:Y:S01]  /*68a0*/  UMOV UR35, 0x8100010 ;  /* 0x0810001000237882 */ /* 0x000fe20000000000 */
[----:B------:R0:W-:Y:S01]  /*68b0*/  UTCHMMA tmem[UR16], gdesc[UR26], tmem[UR8], tmem[UR30], idesc[UR31], UPT ;  /* 0x00ff1e1a100079ea */ /* 0x0001e2000b800008 */
[----:B------:R-:W-:Y:S01]  /*68c0*/  UMOV UR4, UR4 ;  /* 0x0000000400047c82 */ /* 0x000fe20008000000 */
[----:B------:R0:W-:Y:S01]  /*68d0*/  UTCHMMA tmem[UR17], gdesc[UR20], tmem[UR8], tmem[UR32], idesc[UR33], UPT ;  /* 0x00ff2014110079ea */ /* 0x0001e2000b800008 */
[----:B------:R0:W-:Y:S01]  /*68e0*/  UTCHMMA tmem[UR19], gdesc[UR24], tmem[UR8], tmem[UR34], idesc[UR35], UPT ;  /* 0x00ff2218130079ea */ /* 0x0001e2000b800008 */
[----:B------:R0:W-:Y:S01]  /*68f0*/  UTCBAR [UR4], URZ ;  /* 0x000000ff040073e9 */ /* 0x0001e200080000ff */
[----:B------:R-:W-:Y:S01]  /*6900*/  NOP ;  /* 0x0000000000007918 */ /* 0x000fe20000000000 */
.L_x_7:
[C---:B------:R-:W-:Y:S01]  /*6910*/  SHF.L.U64.HI R116, R214.reuse, 0x1, R5 ;  /* 0x00000001d6747819 */ /* 0x040fe20000010205 */
[----:B------:R-:W-:Y:S01]  /*6920*/  IMAD R117, R214, 0x3f, RZ ;  /* 0x0000003fd6757824 */ /* 0x000fe200078e02ff */
[----:B0-----:R-:W-:Y:S01]  /*6930*/  UMOV UR4, URZ ;  /* 0x000000ff00047c82 */ /* 0x001fe20008000000 */
[----:B------:R-:W-:Y:S05]  /*6940*/  BRA.U !UP1, `(.L_x_8) ;  /* 0x0000002909887547 */ /* 0x000fea000b800000 */
[----:B------:R-:W-:Y:S01]  /*6950*/  IMAD.MOV.U32 R114, RZ, RZ, R120 ;  /* 0x000000ffff727224 */ /* 0x000fe200078e0078 */
[----:B------:R-:W-:Y:S01]  /*6960*/  UIADD3.64 UR24, UPT, UPT, UR14, 0x2, URZ ;  /* 0x000000020e187897 */ /* 0x000fe2000fffe0ff */
[----:B------:R-:W-:Y:S01]  /*6970*/  IMAD.MOV.U32 R115, RZ, RZ, R122 ;  /* 0x000000ffff737224 */ /* 0x000fe200078e007a */
[----:B------:R-:W-:Y:S01]  /*6980*/  UIADD3.64 UR26, UPT, UPT, UR14, 0x4, URZ ;  /* 0x000000040e1a7897 */ /* 0x000fe2000fffe0ff */
[----:B------:R-:W-:Y:S01]  /*6990*/  UMOV UR19, UR7 ;  /* 0x0000000700137c82 */ /* 0x000fe20008000000 */
[----:B------:R-:W-:Y:S01]  /*69a0*/  UMOV UR20, 0x1 ;  /* 0x0000000100147882 */ /* 0x000fe20000000000 */
[----:B------:R-:W-:-:S09]  /*69b0*/  UMOV UR5, URZ ;  /* 0x000000ff00057c82 */ /* 0x000fd20008000000 */
.L_x_11:
[----:B-1----:R-:W-:Y:S02]  /*69c0*/  SHF.R.S32.HI R5, RZ, 0x1f, R100 ;  /* 0x0000001fff057819 */ /* 0x002fe40000011464 */
[----:B------:R-:W-:Y:S02]  /*69d0*/  SHF.R.S32.HI R7, RZ, 0x1f, R106 ;  /* 0x0000001fff077819 */ /* 0x000fe4000001146a */
[C---:B------:R-:W-:Y:S02]  /*69e0*/  ISETP.GT.AND P4, PT, R111.reuse, 0x2, PT ;  /* 0x000000026f00780c */ /* 0x040fe40003f84270 */
[----:B------:R-:W-:Y:S02]  /*69f0*/  ISETP.GT.AND P3, PT, R111, 0x3, PT ;  /* 0x000000036f00780c */ /* 0x000fe40003f64270 */
[C---:B------:R-:W-:Y:S02]  /*6a00*/  LEA R6, P6, R100.reuse, R114, 0x1 ;  /* 0x0000007264067211 */ /* 0x040fe400078c08ff */
[----:B------:R-:W-:-:S02]  /*6a10*/  SHF.L.U64.HI R4, R100, 0x1, R5 ;  /* 0x0000000164047819 */ /* 0x000fc40000010205 */
[----:B------:R-:W-:Y:S02]  /*6a20*/  SHF.R.S32.HI R14, RZ, 0x1f, R101 ;  /* 0x0000001fff0e7819 */ /* 0x000fe40000011465 */
[----:B------:R-:W-:Y:S02]  /*6a30*/  ISETP.GT.AND P2, PT, R111, 0x4, PT ;  /* 0x000000046f00780c */ /* 0x000fe40003f44270 */
[CC--:B------:R-:W-:Y:S02]  /*6a40*/  LEA R8, P5, R106.reuse, R114.reuse, 0x1 ;  /* 0x000000726a087211 */ /* 0x0c0fe400078a08ff */
[----:B------:R-:W-:Y:S01]  /*6a50*/  SHF.L.U64.HI R12, R106, 0x1, R7 ;  /* 0x000000016a0c7819 */ /* 0x000fe20000010207 */
[----:B------:R-:W-:Y:S01]  /*6a60*/  IMAD.X R7, R115, 0x1, R4, P6 ;  /* 0x0000000173077824 */ /* 0x000fe200030e0604 */
[C---:B------:R-:W-:Y:S02]  /*6a70*/  LEA R10, P6, R101.reuse, R114, 0x1 ;  /* 0x00000072650a7211 */ /* 0x040fe400078c08ff */
[----:B------:R-:W-:Y:S01]  /*6a80*/  SHF.L.U64.HI R14, R101, 0x1, R14 ;  /* 0x00000001650e7819 */ /* 0x000fe2000001020e */
[----:B------:R-:W-:Y:S01]  /*6a90*/  IMAD.X R9, R115, 0x1, R12, P5 ;  /* 0x0000000173097824 */ /* 0x000fe200028e060c */
[----:B------:R-:W-:-:S02]  /*6aa0*/  PRMT R122, RZ, 0x7610, R122 ;  /* 0x00007610ff7a7816 */ /* 0x000fc4000000007a */
[----:B------:R-:W-:Y:S01]  /*6ab0*/  PRMT R5, RZ, 0x7610, R5 ;  /* 0x00007610ff057816 */ /* 0x000fe20000000005 */
[----:B------:R-:W-:Y:S01]  /*6ac0*/  IMAD.X R11, R115, 0x1, R14, P6 ;  /* 0x00000001730b7824 */ /* 0x000fe200030e060e */
[----:B------:R-:W-:Y:S02]  /*6ad0*/  SHF.R.S32.HI R4, RZ, 0x1f, R103 ;  /* 0x0000001fff047819 */ /* 0x000fe40000011467 */
[----:B------:R-:W-:Y:S01]  /*6ae0*/  PRMT R217, RZ, 0x7610, R217 ;  /* 0x00007610ffd97816 */ /* 0x000fe200000000d9 */
[----:B------:R0:W2:Y:S01]  /*6af0*/  @P4 LDG.E.U16 R122, desc[UR22][R6.64] ;  /* 0x00000016067a4981 */ /* 0x0000a2000c1e1500 */
[C---:B------:R-:W-:Y:S02]  /*6b00*/  LEA R12, P6, R103.reuse, R114, 0x1 ;  /* 0x00000072670c7211 */ /* 0x040fe400078c08ff */
[----:B------:R-:W-:Y:S01]  /*6b10*/  SHF.L.U64.HI R4, R103, 0x1, R4 ;  /* 0x0000000167047819 */ /* 0x000fe20000010204 */
[----:B------:R1:W2:Y:S01]  /*6b20*/  @P3 LDG.E.U16 R5, desc[UR22][R8.64] ;  /* 0x0000001608053981 */ /* 0x0002a2000c1e1500 */
[----:B------:R-:W-:-:S02]  /*6b30*/  SHF.R.S32.HI R14, RZ, 0x1f, R105 ;  /* 0x0000001fff0e7819 */ /* 0x000fc40000011469 */
[C---:B------:R-:W-:Y:S01]  /*6b40*/  ISETP.GT.AND P4, PT, R111.reuse, 0x5, PT ;  /* 0x000000056f00780c */ /* 0x040fe20003f84270 */
[----:B------:R3:W5:Y:S01]  /*6b50*/  @P2 LDG.E.U16 R217, desc[UR22][R10.64] ;  /* 0x000000160ad92981 */ /* 0x000762000c1e1500 */
[----:B------:R-:W-:Y:S01]  /*6b60*/  ISETP.GT.AND P3, PT, R111, 0x6, PT ;  /* 0x000000066f00780c */ /* 0x000fe20003f64270 */
[----:B------:R-:W-:Y:S01]  /*6b70*/  IMAD.X R13, R115, 0x1, R4, P6 ;  /* 0x00000001730d7824 */ /* 0x000fe200030e0604 */
[----:B0-----:R-:W-:Y:S02]  /*6b80*/  SHF.R.S32.HI R7, RZ, 0x1f, R108 ;  /* 0x0000001fff077819 */ /* 0x001fe4000001146c */
[----:B------:R-:W-:Y:S02]  /*6b90*/  ISETP.GT.AND P2, PT, R111, 0x7, PT ;  /* 0x000000076f00780c */ /* 0x000fe40003f44270 */
[C---:B------:R-:W-:Y:S02]  /*6ba0*/  LEA R6, P5, R105.reuse, R114, 0x1 ;  /* 0x0000007269067211 */ /* 0x040fe400078a08ff */
[----:B------:R-:W-:-:S02]  /*6bb0*/  SHF.L.U64.HI R14, R105, 0x1, R14 ;  /* 0x00000001690e7819 */ /* 0x000fc4000001020e */
[C---:B-1----:R-:W-:Y:S02]  /*6bc0*/  LEA R8, P6, R108.reuse, R114, 0x1 ;  /* 0x000000726c087211 */ /* 0x042fe400078c08ff */
[----:B------:R-:W-:Y:S01]  /*6bd0*/  SHF.L.U64.HI R4, R108, 0x1, R7 ;  /* 0x000000016c047819 */ /* 0x000fe20000010207 */
[C---:B------:R-:W-:Y:S01]  /*6be0*/  IMAD.X R7, R115.reuse, 0x1, R14, P5 ;  /* 0x0000000173077824 */ /* 0x040fe200028e060e */
[----:B------:R-:W-:Y:S02]  /*6bf0*/  PRMT R120, RZ, 0x7610, R120 ;  /* 0x00007610ff787816 */ /* 0x000fe40000000078 */
[----:B------:R-:W-:Y:S01]  /*6c00*/  PRMT R32, RZ, 0x7610, R32 ;  /* 0x00007610ff207816 */ /* 0x000fe20000000020 */
[----:B------:R-:W-:Y:S01]  /*6c10*/  IMAD.X R9, R115, 0x1, R4, P6 ;  /* 0x0000000173097824 */ /* 0x000fe200030e0604 */
[----:B------:R-:W-:Y:S02]  /*6c20*/  PRMT R33, RZ, 0x7610, R33 ;  /* 0x00007610ff217816 */ /* 0x000fe40000000021 */
[----:B------:R-:W-:Y:S01]  /*6c30*/  SHF.R.S32.HI R4, RZ, 0x1f, R113 ;  /* 0x0000001fff047819 */ /* 0x000fe20000011471 */
[----:B------:R0:W5:Y:S01]  /*6c40*/  @P4 LDG.E.U16 R120, desc[UR22][R12.64] ;  /* 0x000000160c784981 */ /* 0x000162000c1e1500 */
[----:B------:R-:W-:-:S02]  /*6c50*/  SHF.R.S32.HI R14, RZ, 0x1f, R109 ;  /* 0x0000001fff0e7819 */ /* 0x000fc4000001146d */
[C---:B------:R-:W-:Y:S01]  /*6c60*/  ISETP.GT.AND P4, PT, R111.reuse, 0x8, PT ;  /* 0x000000086f00780c */ /* 0x040fe20003f84270 */
[----:B------:R1:W5:Y:S01]  /*6c70*/  @P3 LDG.E.U16 R32, desc[UR22][R6.64] ;  /* 0x0000001606203981 */ /* 0x000362000c1e1500 */
[----:B------:R-:W-:Y:S02]  /*6c80*/  ISETP.GT.AND P3, PT, R111, 0x9, PT ;  /* 0x000000096f00780c */ /* 0x000fe40003f64270 */
[CC--:B---3--:R-:W-:Y:S01]  /*6c90*/  LEA R10, P6, R113.reuse, R114.reuse, 0x1 ;  /* 0x00000072710a7211 */ /* 0x0c8fe200078c08ff */
[----:B------:R3:W5:Y:S01]  /*6ca0*/  @P2 LDG.E.U16 R33, desc[UR22][R8.64] ;  /* 0x0000001608212981 */ /* 0x000762000c1e1500 */
[----:B------:R-:W-:Y:S02]  /*6cb0*/  SHF.L.U64.HI R4, R113, 0x1, R4 ;  /* 0x0000000171047819 */ /* 0x000fe40000010204 */
[----:B------:R-:W-:Y:S02]  /*6cc0*/  ISETP.GT.AND P2, PT, R111, 0xa, PT ;  /* 0x0000000a6f00780c */ /* 0x000fe40003f44270 */
[----:B0-----:R-:W-:Y:S01]  /*6cd0*/  LEA R12, P5, R109, R114, 0x1 ;  /* 0x000000726d0c7211 */ /* 0x001fe200078a08ff */
[----:B------:R-:W-:Y:S01]  /*6ce0*/  IMAD.X R11, R115, 0x1, R4, P6 ;  /* 0x00000001730b7824 */ /* 0x000fe200030e0604 */
[----:B-1----:R-:W-:-:S02]  /*6cf0*/  SHF.R.S32.HI R7, RZ, 0x1f, R102 ;  /* 0x0000001fff077819 */ /* 0x002fc40000011466 */
[----:B------:R-:W-:Y:S02]  /*6d00*/  SHF.L.U64.HI R14, R109, 0x1, R14 ;  /* 0x000000016d0e7819 */ /* 0x000fe4000001020e */
[C---:B------:R-:W-:Y:S02]  /*6d10*/  LEA R6, P6, R102.reuse, R114, 0x1 ;  /* 0x0000007266067211 */ /* 0x040fe400078c08ff */
[----:B------:R-:W-:Y:S01]  /*6d20*/  SHF.L.U64.HI R4, R102, 0x1, R7 ;  /* 0x0000000166047819 */ /* 0x000fe20000010207 */
[C---:B------:R-:W-:Y:S01]  /*6d30*/  IMAD.X R13, R115.reuse, 0x1, R14, P5 ;  /* 0x00000001730d7824 */ /* 0x040fe200028e060e */
[----:B------:R-:W-:Y:S02]  /*6d40*/  PRMT R34, RZ, 0x7610, R34 ;  /* 0x00007610ff227816 */ /* 0x000fe40000000022 */
[----:B------:R-:W-:Y:S01]  /*6d50*/  PRMT R35, RZ, 0x7610, R35 ;  /* 0x00007610ff237816 */ /* 0x000fe20000000023 */
[----:B------:R-:W-:Y:S01]  /*6d60*/  IMAD.X R7, R115, 0x1, R4, P6 ;  /* 0x0000000173077824 */ /* 0x000fe200030e0604 */
[----:B---3--:R-:W-:-:S02]  /*6d70*/  SHF.R.S32.HI R9, RZ, 0x1f, R110 ;  /* 0x0000001fff097819 */ /* 0x008fc4000001146e */
[----:B------:R-:W-:Y:S01]  /*6d80*/  PRMT R28, RZ, 0x7610, R28 ;  /* 0x00007610ff1c7816 */ /* 0x000fe2000000001c */
[----:B------:R0:W5:Y:S01]  /*6d90*/  @P4 LDG.E.U16 R34, desc[UR22][R10.64] ;  /* 0x000000160a224981 */ /* 0x000162000c1e1500 */
[C---:B------:R-:W-:Y:S02]  /*6da0*/  LEA R8, P6, R110.reuse, R114, 0x1 ;  /* 0x000000726e087211 */ /* 0x040fe400078c08ff */
[----:B------:R-:W-:Y:S01]  /*6db0*/  SHF.L.U64.HI R4, R110, 0x1, R9 ;  /* 0x000000016e047819 */ /* 0x000fe20000010209 */
[----:B------:R1:W5:Y:S01]  /*6dc0*/  @P3 LDG.E.U16 R35, desc[UR22][R12.64] ;  /* 0x000000160c233981 */ /* 0x000362000c1e1500 */
[----:B------:R-:W-:Y:S02]  /*6dd0*/  SHF.R.S32.HI R15, RZ, 0x1f, R104 ;  /* 0x0000001fff0f7819 */ /* 0x000fe40000011468 */
[C---:B------:R-:W-:Y:S01]  /*6de0*/  ISETP.GT.AND P4, PT, R111.reuse, 0xb, PT ;  /* 0x0000000b6f00780c */ /* 0x040fe20003f84270 */
[----:B------:R3:W5:Y:S01]  /*6df0*/  @P2 LDG.E.U16 R28, desc[UR22][R6.64] ;  /* 0x00000016061c2981 */ /* 0x000762000c1e1500 */
[----:B------:R-:W-:Y:S01]  /*6e00*/  ISETP.GT.AND P3, PT, R111, 0xc, PT ;  /* 0x0000000c6f00780c */ /* 0x000fe20003f64270 */
[----:B------:R-:W-:Y:S01]  /*6e10*/  IMAD.X R9, R115, 0x1, R4, P6 ;  /* 0x0000000173097824 */ /* 0x000fe200030e0604 */
[----:B0-----:R-:W-:-:S02]  /*6e20*/  SHF.R.S32.HI R11, RZ, 0x1f, R112 ;  /* 0x0000001fff0b7819 */ /* 0x001fc40000011470 */
[----:B------:R-:W-:Y:S02]  /*6e30*/  ISETP.GT.AND P2, PT, R111, 0xd, PT ;  /* 0x0000000d6f00780c */ /* 0x000fe40003f44270 */
[-C--:B------:R-:W-:Y:S02]  /*6e40*/  LEA R10, P5, R104, R114.reuse, 0x1 ;  /* 0x00000072680a7211 */ /* 0x080fe400078a08ff */
[----:B-1----:R-:W-:Y:S02]  /*6e50*/  LEA R12, P6, R112, R114, 0x1 ;  /* 0x00000072700c7211 */ /* 0x002fe400078c08ff */
[----:B---3--:R-:W-:Y:S02]  /*6e60*/  SHF.L.U64.HI R6, R104, 0x1, R15 ;  /* 0x0000000168067819 */ /* 0x008fe4000001020f */
[----:B------:R-:W-:Y:S02]  /*6e70*/  SHF.L.U64.HI R4, R112, 0x1, R11 ;  /* 0x0000000170047819 */ /* 0x000fe4000001020b */
[----:B------:R-:W-:Y:S01]  /*6e80*/  PRMT R29, RZ, 0x7610, R29 ;  /* 0x00007610ff1d7816 */ /* 0x000fe2000000001d */
[C---:B------:R-:W-:Y:S01]  /*6e90*/  IMAD.X R11, R115.reuse, 0x1, R6, P5 ;  /* 0x00000001730b7824 */ /* 0x040fe200028e0606 */
[----:B------:R-:W-:Y:S01]  /*6ea0*/  PRMT R30, RZ, 0x7610, R30 ;  /* 0x00007610ff1e7816 */ /* 0x000fe2000000001e */
[----:B------:R-:W-:Y:S01]  /*6eb0*/  IMAD.X R13, R115, 0x1, R4, P6 ;  /* 0x00000001730d7824 */ /* 0x000fe200030e0604 */
[----:B------:R-:W-:-:S02]  /*6ec0*/  PRMT R31, RZ, 0x7610, R31 ;  /* 0x00007610ff1f7816 */ /* 0x000fc4000000001f */
[----:B------:R-:W-:Y:S01]  /*6ed0*/  SHF.R.S32.HI R4, RZ, 0x1f, R107 ;  /* 0x0000001fff047819 */ /* 0x000fe2000001146b */
[----:B------:R0:W5:Y:S01]  /*6ee0*/  @P4 LDG.E.U16 R29, desc[UR22][R8.64] ;  /* 0x00000016081d4981 */ /* 0x000162000c1e1500 */
[----:B------:R-:W-:Y:S02]  /*6ef0*/  SHF.R.S32.HI R14, RZ, 0x1f, R213 ;  /* 0x0000001fff0e7819 */ /* 0x000fe400000114d5 */
[C---:B------:R-:W-:Y:S01]  /*6f00*/  ISETP.GT.AND P4, PT, R111.reuse, 0xe, PT ;  /* 0x0000000e6f00780c */ /* 0x040fe20003f84270 */
[----:B------:R1:W5:Y:S01]  /*6f10*/  @P3 LDG.E.U16 R30, desc[UR22][R10.64] ;  /* 0x000000160a1e3981 */ /* 0x000362000c1e1500 */
[----:B------:R-:W-:Y:S02]  /*6f20*/  ISETP.GT.AND P3, PT, R111, 0xf, PT ;  /* 0x0000000f6f00780c */ /* 0x000fe40003f64270 */
[C---:B------:R-:W-:Y:S01]  /*6f30*/  LEA R6, P6, R107.reuse, R114, 0x1 ;  /* 0x000000726b067211 */ /* 0x040fe200078c08ff */
[----:B------:R3:W5:Y:S01]  /*6f40*/  @P2 LDG.E.U16 R31, desc[UR22][R12.64] ;  /* 0x000000160c1f2981 */ /* 0x000762000c1e1500 */
[----:B------:R-:W-:-:S02]  /*6f50*/  SHF.L.U64.HI R4, R107, 0x1, R4 ;  /* 0x000000016b047819 */ /* 0x000fc40000010204 */
[----:B------:R-:W-:Y:S02]  /*6f60*/  SHF.R.S32.HI R16, RZ, 0x1f, R211 ;  /* 0x0000001fff107819 */ /* 0x000fe400000114d3 */
[----:B------:R-:W-:Y:S01]  /*6f70*/  ISETP.GT.AND P2, PT, R111, 0x10, PT ;  /* 0x000000106f00780c */ /* 0x000fe20003f44270 */
[----:B------:R-:W-:Y:S01]  /*6f80*/  IMAD.X R7, R115, 0x1, R4, P6 ;  /* 0x0000000173077824 */ /* 0x000fe200030e0604 */
[CC--:B0-----:R-:W-:Y:S02]  /*6f90*/  LEA R8, P5, R213.reuse, R114.reuse, 0x1 ;  /* 0x00000072d5087211 */ /* 0x0c1fe400078a08ff */
[----:B------:R-:W-:Y:S02]  /*6fa0*/  SHF.L.U64.HI R14, R213, 0x1, R14 ;  /* 0x00000001d50e7819 */ /* 0x000fe4000001020e */
[C---:B-1----:R-:W-:Y:S02]  /*6fb0*/  LEA R10, P6, R211.reuse, R114, 0x1 ;  /* 0x00000072d30a7211 */ /* 0x042fe400078c08ff */
[----:B------:R-:W-:Y:S01]  /*6fc0*/  SHF.L.U64.HI R16, R211, 0x1, R16 ;  /* 0x00000001d3107819 */ /* 0x000fe20000010210 */
[----:B------:R-:W-:Y:S01]  /*6fd0*/  IMAD.X R9, R115, 0x1, R14, P5 ;  /* 0x0000000173097824 */ /* 0x000fe200028e060e */
[----:B------:R-:W-:-:S02]  /*6fe0*/  PRMT R24, RZ, 0x7610, R24 ;  /* 0x00007610ff187816 */ /* 0x000fc40000000018 */
[----:B------:R-:W-:Y:S01]  /*6ff0*/  PRMT R25, RZ, 0x7610, R25 ;  /* 0x00007610ff197816 */ /* 0x000fe20000000019 */
[----:B------:R-:W-:Y:S01]  /*7000*/  IMAD.X R11, R115, 0x1, R16, P6 ;  /* 0x00000001730b7824 */ /* 0x000fe200030e0610 */
[----:B------:R-:W-:Y:S02]  /*7010*/  PRMT R20, RZ, 0x7610, R20 ;  /* 0x00007610ff147816 */ /* 0x000fe40000000014 */
[----:B------:R-:W-:Y:S01]  /*7020*/  SHF.R.S32.HI R4, RZ, 0x1f, R209 ;  /* 0x0000001fff047819 */ /* 0x000fe200000114d1 */
[----:B------:R0:W5:Y:S01]  /*7030*/  @P4 LDG.E.U16 R24, desc[UR22][R6.64] ;  /* 0x0000001606184981 */ /* 0x000162000c1e1500 */
[----:B------:R-:W-:Y:S02]  /*7040*/  SHF.R.S32.HI R14, RZ, 0x1f, R207 ;  /* 0x0000001fff0e7819 */ /* 0x000fe400000114cf */
[C---:B------:R-:W-:Y:S01]  /*7050*/  ISETP.GT.AND P4, PT, R111.reuse, 0x11, PT ;  /* 0x000000116f00780c */ /* 0x040fe20003f84270 */
[----:B------:R1:W5:Y:S01]  /*7060*/  @P3 LDG.E.U16 R25, desc[UR22][R8.64] ;  /* 0x0000001608193981 */ /* 0x000362000c1e1500 */
[----:B------:R-:W-:-:S02]  /*7070*/  ISETP.GT.AND P3, PT, R111, 0x12, PT ;  /* 0x000000126f00780c */ /* 0x000fc40003f64270 */
[CC--:B---3--:R-:W-:Y:S01]  /*7080*/  LEA R12, P6, R209.reuse, R114.reuse, 0x1 ;  /* 0x00000072d10c7211 */ /* 0x0c8fe200078c08ff */
[----:B------:R3:W5:Y:S01]  /*7090*/  @P2 LDG.E.U16 R20, desc[UR22][R10.64] ;  /* 0x000000160a142981 */ /* 0x000762000c1e1500 */
[----:B------:R-:W-:Y:S02]  /*70a0*/  SHF.L.U64.HI R4, R209, 0x1, R4 ;  /* 0x00000001d1047819 */ /* 0x000fe40000010204 */
[----:B0-----:R-:W-:Y:S02]  /*70b0*/  SHF.R.S32.HI R6, RZ, 0x1f, R205 ;  /* 0x0000001fff067819 */ /* 0x001fe400000114cd */
[----:B------:R-:W-:Y:S01]  /*70c0*/  ISETP.GT.AND P2, PT, R111, 0x13, PT ;  /* 0x000000136f00780c */ /* 0x000fe20003f44270 */
[----:B------:R-:W-:Y:S01]  /*70d0*/  IMAD.X R13, R115, 0x1, R4, P6 ;  /* 0x00000001730d7824 */ /* 0x000fe200030e0604 */
[C---:B------:R-:W-:Y:S02]  /*70e0*/  LEA R16, P5, R207.reuse, R114, 0x1 ;  /* 0x00000072cf107211 */ /* 0x040fe400078a08ff */
[----:B------:R-:W-:-:S02]  /*70f0*/  SHF.L.U64.HI R14, R207, 0x1, R14 ;  /* 0x00000001cf0e7819 */ /* 0x000fc4000001020e */
[CC--:B-1----:R-:W-:Y:S02]  /*7100*/  LEA R8, P6, R205.reuse, R114.reuse, 0x1 ;  /* 0x00000072cd087211 */ /* 0x0c2fe400078c08ff */
[----:B------:R-:W-:Y:S01]  /*7110*/  SHF.L.U64.HI R6, R205, 0x1, R6 ;  /* 0x00000001cd067819 */ /* 0x000fe20000010206 */
[C---:B------:R-:W-:Y:S01]  /*7120*/  IMAD.X R17, R115.reuse, 0x1, R14, P5 ;  /* 0x0000000173117824 */ /* 0x040fe200028e060e */
[----:B------:R-:W-:Y:S02]  /*7130*/  PRMT R23, RZ, 0x7610, R23 ;  /* 0x00007610ff177816 */ /* 0x000fe40000000017 */
[----:B------:R-:W-:Y:S01]  /*7140*/  PRMT R18, RZ, 0x7610, R18 ;  /* 0x00007610ff127816 */ /* 0x000fe20000000012 */
[----:B------:R-:W-:Y:S01]  /*7150*/  IMAD.X R9, R115, 0x1, R6, P6 ;  /* 0x0000000173097824 */ /* 0x000fe200030e0606 */
[----:B------:R-:W-:Y:S02]  /*7160*/  SHF.R.S32.HI R4, RZ, 0x1f, R203 ;  /* 0x0000001fff047819 */ /* 0x000fe400000114cb */
[----:B------:R-:W-:Y:S01]  /*7170*/  PRMT R21, RZ, 0x7610, R21 ;  /* 0x00007610ff157816 */ /* 0x000fe20000000015 */
[----:B------:R0:W5:Y:S01]  /*7180*/  @P4 LDG.E.U16 R23, desc[UR22][R12.64] ;  /* 0x000000160c174981 */ /* 0x000162000c1e1500 */
[----:B---3--:R-:W-:-:S02]  /*7190*/  LEA R10, P6, R203, R114, 0x1 ;  /* 0x00000072cb0a7211 */ /* 0x008fc400078c08ff */
[----:B------:R-:W-:Y:S01]  /*71a0*/  SHF.L.U64.HI R4, R203, 0x1, R4 ;  /* 0x00000001cb047819 */ /* 0x000fe20000010204 */
[----:B------:R1:W5:Y:S01]  /*71b0*/  @P3 LDG.E.U16 R18, desc[UR22][R16.64] ;  /* 0x0000001610123981 */ /* 0x000362000c1e1500 */
[C---:B------:R-:W-:Y:S02]  /*71c0*/  ISETP.GT.AND P4, PT, R111.reuse, 0x14, PT ;  /* 0x000000146f00780c */ /* 0x040fe40003f84270 */
[----:B------:R-:W-:Y:S01]  /*71d0*/  SHF.R.S32.HI R22, RZ, 0x1f, R201 ;  /* 0x0000001fff167819 */ /* 0x000fe200000114c9 */
[----:B------:R3:W5:Y:S01]  /*71e0*/  @P2 LDG.E.U16 R21, desc[UR22][R8.64] ;  /* 0x0000001608152981 */ /* 0x000762000c1e1500 */
[----:B------:R-:W-:Y:S01]  /*71f0*/  ISETP.GT.AND P3, PT, R111, 0x15, PT ;  /* 0x000000156f00780c */ /* 0x000fe20003f64270 */
[----:B------:R-:W-:Y:S01]  /*7200*/  IMAD.X R11, R115, 0x1, R4, P6 ;  /* 0x00000001730b7824 */ /* 0x000fe200030e0604 */
[----:B------:R-:W-:Y:S02]  /*7210*/  ISETP.GT.AND P2, PT, R111, 0x16, PT ;  /* 0x000000166f00780c */ /* 0x000fe40003f44270 */
[----:B0-----:R-:W-:-:S02]  /*7220*/  LEA R12, P6, R199, R114, 0x1 ;  /* 0x00000072c70c7211 */ /* 0x001fc400078c08ff */
[----:B-1----:R-:W-:Y:S02]  /*7230*/  SHF.R.S32.HI R16, RZ, 0x1f, R199 ;  /* 0x0000001fff107819 */ /* 0x002fe400000114c7 */
[----:B------:R-:W-:Y:S02]  /*7240*/  LEA R6, P5, R201, R114, 0x1 ;  /* 0x00000072c9067211 */ /* 0x000fe400078a08ff */
[----:B------:R-:W-:Y:S02]  /*7250*/  SHF.L.U64.HI R16, R199, 0x1, R16 ;  /* 0x00000001c7107819 */ /* 0x000fe40000010210 */
        /* <DEDUP_REMOVED lines=8> */
[----:B------:R-:W-:Y:S02]  /*72e0*/  ISETP.GT.AND P4, PT, R111, 0x17, PT ;  /* 0x000000176f00780c */ /* 0x000fe40003f84270 */
[C---:B---3--:R-:W-:Y:S01]  /*72f0*/  LEA R8, P6, R197.reuse, R114, 0x1 ;  /* 0x00000072c5087211 */ /* 0x048fe200078c08ff */
[----:B------:R1:W5:Y:S01]  /*7300*/  @P3 LDG.E.U16 R19, desc[UR22][R6.64] ;  /* 0x0000001606133981 */ /* 0x000362000c1e1500 */
[----:B------:R-:W-:Y:S02]  /*7310*/  SHF.L.U64.HI R16, R197, 0x1, R16 ;  /* 0x00000001c5107819 */ /* 0x000fe40000010210 */
[----:B------:R-:W-:Y:S01]  /*7320*/  SHF.R.S32.HI R22, RZ, 0x1f, R195 ;  /* 0x0000001fff167819 */ /* 0x000fe200000114c3 */
[----:B------:R3:W5:Y:S01]  /*7330*/  @P2 LDG.E.U16 R15, desc[UR22][R12.64] ;  /* 0x000000160c0f2981 */ /* 0x000762000c1e1500 */
[----:B------:R-:W-:Y:S01]  /*7340*/  ISETP.GT.AND P3, PT, R111, 0x18, PT ;  /* 0x000000186f00780c */ /* 0x000fe20003f64270 */
[----:B------:R-:W-:Y:S01]  /*7350*/  IMAD.X R9, R115, 0x1, R16, P6 ;  /* 0x0000000173097824 */ /* 0x000fe200030e0610 */
[----:B------:R-:W-:-:S02]  /*7360*/  ISETP.GT.AND P2, PT, R111, 0x19, PT ;  /* 0x000000196f00780c */ /* 0x000fc40003f44270 */
[CC--:B0-----:R-:W-:Y:S02]  /*7370*/  LEA R10, P5, R195.reuse, R114.reuse, 0x1 ;  /* 0x00000072c30a7211 */ /* 0x0c1fe400078a08ff */
[----:B-1----:R-:W-:Y:S02]  /*7380*/  SHF.R.S32.HI R6, RZ, 0x1f, R193 ;  /* 0x0000001fff067819 */ /* 0x002fe400000114c1 */
[----:B------:R-:W-:Y:S02]  /*7390*/  SHF.L.U64.HI R22, R195, 0x1, R22 ;  /* 0x00000001c3167819 */ /* 0x000fe40000010216 */
[C---:B---3--:R-:W-:Y:S02]  /*73a0*/  LEA R12, P6, R193.reuse, R114, 0x1 ;  /* 0x00000072c10c7211 */ /* 0x048fe400078c08ff */
[----:B------:R-:W-:Y:S01]  /*73b0*/  SHF.L.U64.HI R6, R193, 0x1, R6 ;  /* 0x00000001c1067819 */ /* 0x000fe20000010206 */
[----:B------:R-:W-:Y:S01]  /*73c0*/  IMAD.X R11, R115, 0x1, R22, P5 ;  /* 0x00000001730b7824 */ /* 0x000fe200028e0616 */
[----:B------:R-:W-:-:S02]  /*73d0*/  PRMT R4, RZ, 0x7610, R4 ;  /* 0x00007610ff047816 */ /* 0x000fc40000000004 */
[----:B------:R-:W-:Y:S01]  /*73e0*/  SHF.R.S32.HI R124, RZ, 0x1f, R191 ;  /* 0x0000001fff7c7819 */ /* 0x000fe200000114bf */
[----:B------:R-:W-:Y:S01]  /*73f0*/  IMAD.X R13, R115, 0x1, R6, P6 ;  /* 0x00000001730d7824 */ /* 0x000fe200030e0606 */
[----:B------:R-:W-:Y:S02]  /*7400*/  PRMT R16, RZ, 0x7610, R16 ;  /* 0x00007610ff107816 */ /* 0x000fe40000000010 */
[----:B------:R-:W-:Y:S01]  /*7410*/  PRMT R17, RZ, 0x7610, R17 ;  /* 0x00007610ff117816 */ /* 0x000fe20000000011 */
[----:B------:R0:W5:Y:S01]  /*7420*/  @P4 LDG.E.U16 R4, desc[UR22][R8.64] ;  /* 0x0000001608044981 */ /* 0x000162000c1e1500 */
[C---:B------:R-:W-:Y:S02]  /*7430*/  LEA R6, P6, R191.reuse, R114, 0x1 ;  /* 0x00000072bf067211 */ /* 0x040fe400078c08ff */
[----:B------:R-:W-:Y:S01]  /*7440*/  SHF.L.U64.HI R126, R191, 0x1, R124 ;  /* 0x00000001bf7e7819 */ /* 0x000fe2000001027c */
[----:B------:R1:W5:Y:S01]  /*7450*/  @P3 LDG.E.U16 R16, desc[UR22][R10.64] ;  /* 0x000000160a103981 */ /* 0x000362000c1e1500 */
[----:B------:R-:W-:-:S02]  /*7460*/  ISETP.GT.AND P4, PT, R111, 0x1a, PT ;  /* 0x0000001a6f00780c */ /* 0x000fc40003f84270 */
[----:B------:R-:W-:Y:S01]  /*7470*/  SHF.R.S32.HI R22, RZ, 0x1f, R189 ;  /* 0x0000001fff167819 */ /* 0x000fe200000114bd */
[----:B------:R3:W5:Y:S01]  /*7480*/  @P2 LDG.E.U16 R17, desc[UR22][R12.64] ;  /* 0x000000160c112981 */ /* 0x000762000c1e1500 */
[----:B------:R-:W-:Y:S01]  /*7490*/  SHF.R.S32.HI R124, RZ, 0x1f, R187 ;  /* 0x0000001fff7c7819 */ /* 0x000fe200000114bb */
[----:B------:R-:W-:Y:S01]  /*74a0*/  IMAD.X R7, R115, 0x1, R126, P6 ;  /* 0x0000000173077824 */ /* 0x000fe200030e067e */
[C---:B------:R-:W-:Y:S02]  /*74b0*/  ISETP.GT.AND P3, PT, R111.reuse, 0x1b, PT ;  /* 0x0000001b6f00780c */ /* 0x040fe40003f64270 */
[----:B------:R-:W-:Y:S02]  /*74c0*/  ISETP.GT.AND P2, PT, R111, 0x1c, PT ;  /* 0x0000001c6f00780c */ /* 0x000fe40003f44270 */
[C---:B0-----:R-:W-:Y:S02]  /*74d0*/  LEA R8, P5, R189.reuse, R114, 0x1 ;  /* 0x00000072bd087211 */ /* 0x041fe400078a08ff */
        /* <DEDUP_REMOVED lines=11> */
[----:B------:R-:W-:Y:S01]  /*7590*/  ISETP.GT.AND P4, PT, R111, 0x1d, PT ;  /* 0x0000001d6f00780c */ /* 0x000fe20003f84270 */
[----:B------:R1:W5:Y:S01]  /*75a0*/  @P3 LDG.E.U16 R27, desc[UR22][R8.64] ;  /* 0x00000016081b3981 */ /* 0x000362000c1e1500 */
[CC--:B---3--:R-:W-:Y:S02]  /*75b0*/  LEA R12, P6, R185.reuse, R114.reuse, 0x1 ;  /* 0x00000072b90c7211 */ /* 0x0c8fe400078c08ff */
[----:B------:R-:W-:Y:S01]  /*75c0*/  SHF.L.U64.HI R124, R185, 0x1, R124 ;  /* 0x00000001b97c7819 */ /* 0x000fe2000001027c */
[----:B------:R3:W5:Y:S01]  /*75d0*/  @P2 LDG.E.U16 R22, desc[UR22][R10.64] ;  /* 0x000000160a162981 */ /* 0x000762000c1e1500 */
[----:B------:R-:W-:Y:S02]  /*75e0*/  ISETP.GT.AND P3, PT, R111, 0x1e, PT ;  /* 0x0000001e6f00780c */ /* 0x000fe40003f64270 */
[----:B0-----:R-:W-:Y:S01]  /*75f0*/  LEA R6, P5, R183, R114, 0x1 ;  /* 0x00000072b7067211 */ /* 0x001fe200078a08ff */
[----:B------:R-:W-:Y:S01]  /*7600*/  IMAD.X R13, R115, 0x1, R124, P6 ;  /* 0x00000001730d7824 */ /* 0x000fe200030e067c */
[----:B------:R-:W-:-:S02]  /*7610*/  SHF.R.S32.HI R128, RZ, 0x1f, R181 ;  /* 0x0000001fff807819 */ /* 0x000fc400000114b5 */
[----:B------:R-:W-:Y:S02]  /*7620*/  SHF.L.U64.HI R126, R183, 0x1, R126 ;  /* 0x00000001b77e7819 */ /* 0x000fe4000001027e */
[----:B------:R-:W-:Y:S02]  /*7630*/  ISETP.GT.AND P2, PT, R111, 0x1f, PT ;  /* 0x0000001f6f00780c */ /* 0x000fe40003f44270 */
[----:B-1----:R-:W-:Y:S01]  /*7640*/  LEA R8, P6, R181, R114, 0x1 ;  /* 0x00000072b5087211 */ /* 0x002fe200078c08ff */
[----:B------:R-:W-:Y:S01]  /*7650*/  IMAD.X R7, R115, 0x1, R126, P5 ;  /* 0x0000000173077824 */ /* 0x000fe200028e067e */
[----:B------:R-:W-:Y:S02]  /*7660*/  SHF.L.U64.HI R128, R181, 0x1, R128 ;  /* 0x00000001b5807819 */ /* 0x000fe40000010280 */
[----:B------:R-:W-:Y:S02]  /*7670*/  PRMT R221, RZ, 0x7610, R221 ;  /* 0x00007610ffdd7816 */ /* 0x000fe400000000dd */
[----:B------:R-:W-:Y:S01]  /*7680*/  SHF.R.S32.HI R126, RZ, 0x1f, R179 ;  /* 0x0000001fff7e7819 */ /* 0x000fe200000114b3 */
[----:B------:R-:W-:Y:S01]  /*7690*/  IMAD.X R9, R115, 0x1, R128, P6 ;  /* 0x0000000173097824 */ /* 0x000fe200030e0680 */
[----:B------:R-:W-:-:S02]  /*76a0*/  PRMT R124, RZ, 0x7610, R124 ;  /* 0x00007610ff7c7816 */ /* 0x000fc4000000007c */
[----:B------:R-:W-:Y:S01]  /*76b0*/  PRMT R219, RZ, 0x7610, R219 ;  /* 0x00007610ffdb7816 */ /* 0x000fe200000000db */
[----:B------:R-:W5:Y:S01]  /*76c0*/  @P4 LDG.E.U16 R221, desc[UR22][R12.64] ;  /* 0x000000160cdd4981 */ /* 0x000f62000c1e1500 */
[C---:B---3--:R-:W-:Y:S02]  /*76d0*/  LEA R10, P6, R179.reuse, R114, 0x1 ;  /* 0x00000072b30a7211 */ /* 0x048fe400078c08ff */
[----:B------:R-:W-:Y:S01]  /*76e0*/  SHF.L.U64.HI R126, R179, 0x1, R126 ;  /* 0x00000001b37e7819 */ /* 0x000fe2000001027e */
[----:B------:R0:W5:Y:S01]  /*76f0*/  @P3 LDG.E.U16 R124, desc[UR22][R6.64] ;  /* 0x00000016067c3981 */ /* 0x000162000c1e1500 */
[----:B------:R-:W-:Y:S02]  /*7700*/  ISETP.GT.AND P4, PT, R111, 0x20, PT ;  /* 0x000000206f00780c */ /* 0x000fe40003f84270 */
[----:B------:R-:W-:Y:S01]  /*7710*/  SHF.R.S32.HI R130, RZ, 0x1f, R175 ;  /* 0x0000001fff827819 */ /* 0x000fe200000114af */
[----:B------:R1:W5:Y:S01]  /*7720*/  @P2 LDG.E.U16 R219, desc[UR22][R8.64] ;  /* 0x0000001608db2981 */ /* 0x000362000c1e1500 */
[----:B------:R-:W-:Y:S01]  /*7730*/  SHF.R.S32.HI R128, RZ, 0x1f, R177 ;  /* 0x0000001fff807819 */ /* 0x000fe200000114b1 */
[----:B------:R-:W-:Y:S01]  /*7740*/  IMAD.X R11, R115, 0x1, R126, P6 ;  /* 0x00000001730b7824 */ /* 0x000fe200030e067e */
[----:B------:R-:W-:-:S02]  /*7750*/  ISETP.GT.AND P3, PT, R111, 0x21, PT ;  /* 0x000000216f00780c */ /* 0x000fc40003f64270 */
[----:B------:R-:W-:Y:S02]  /*7760*/  ISETP.GT.AND P2, PT, R111, 0x22, PT ;  /* 0x000000226f00780c */ /* 0x000fe40003f44270 */
[CC--:B0-----:R-:W-:Y:S02]  /*7770*/  LEA R6, P6, R175.reuse, R114.reuse, 0x1 ;  /* 0x00000072af067211 */ /* 0x0c1fe400078c08ff */
[----:B------:R-:W-:Y:S02]  /*7780*/  SHF.L.U64.HI R130, R175, 0x1, R130 ;  /* 0x00000001af827819 */ /* 0x000fe40000010282 */
[C---:B------:R-:W-:Y:S02]  /*7790*/  LEA R12, P5, R177.reuse, R114, 0x1 ;  /* 0x00000072b10c7211 */ /* 0x040fe400078a08ff */
[----:B-1----:R-:W-:Y:S01]  /*77a0*/  SHF.L.U64.HI R8, R177, 0x1, R128 ;  /* 0x00000001b1087819 */ /* 0x002fe20000010280 */
        /* <DEDUP_REMOVED lines=8> */
[----:B------:R-:W-:Y:S01]  /*7830*/  ISETP.GT.AND P4, PT, R111, 0x23, PT ;  /* 0x000000236f00780c */ /* 0x000fe20003f84270 */
[----:B------:R1:W5:Y:S01]  /*7840*/  @P3 LDG.E.U16 R128, desc[UR22][R12.64] ;  /* 0x000000160c803981 */ /* 0x000362000c1e1500 */
[----:B------:R-:W-:-:S02]  /*7850*/  LEA R8, P6, R173, R114, 0x1 ;  /* 0x00000072ad087211 */ /* 0x000fc400078c08ff */
[----:B------:R-:W-:Y:S01]  /*7860*/  SHF.L.U64.HI R130, R173, 0x1, R130 ;  /* 0x00000001ad827819 */ /* 0x000fe20000010282 */
[----:B------:R3:W5:Y:S01]  /*7870*/  @P2 LDG.E.U16 R126, desc[UR22][R6.64] ;  /* 0x00000016067e2981 */ /* 0x000762000c1e1500 */
[----:B------:R-:W-:Y:S02]  /*7880*/  ISETP.GT.AND P3, PT, R111, 0x24, PT ;  /* 0x000000246f00780c */ /* 0x000fe40003f64270 */
[-C--:B0-----:R-:W-:Y:S01]  /*7890*/  LEA R10, P5, R171, R114.reuse, 0x1 ;  /* 0x00000072ab0a7211 */ /* 0x081fe200078a08ff */
[----:B------:R-:W-:Y:S01]  /*78a0*/  IMAD.X R9, R115, 0x1, R130, P6 ;  /* 0x0000000173097824 */ /* 0x000fe200030e0682 */
[----:B------:R-:W-:Y:S02]  /*78b0*/  SHF.L.U64.HI R132, R171, 0x1, R132 ;  /* 0x00000001ab847819 */ /* 0x000fe40000010284 */
[----:B-1----:R-:W-:Y:S02]  /*78c0*/  SHF.R.S32.HI R12, RZ, 0x1f, R169 ;  /* 0x0000001fff0c7819 */ /* 0x002fe400000114a9 */
[----:B------:R-:W-:Y:S01]  /*78d0*/  ISETP.GT.AND P2, PT, R111, 0x25, PT ;  /* 0x000000256f00780c */ /* 0x000fe20003f44270 */
[----:B------:R-:W-:Y:S01]  /*78e0*/  IMAD.X R11, R115, 0x1, R132, P5 ;  /* 0x00000001730b7824 */ /* 0x000fe200028e0684 */
[----:B---3--:R-:W-:-:S02]  /*78f0*/  LEA R6, P6, R169, R114, 0x1 ;  /* 0x00000072a9067211 */ /* 0x008fc400078c08ff */
[----:B------:R-:W-:Y:S02]  /*7900*/  SHF.L.U64.HI R12, R169, 0x1, R12 ;  /* 0x00000001a90c7819 */ /* 0x000fe4000001020c */
[----:B------:R-:W-:Y:S02]  /*7910*/  PRMT R227, RZ, 0x7610, R227 ;  /* 0x00007610ffe37816 */ /* 0x000fe400000000e3 */
[----:B------:R-:W-:Y:S01]  /*7920*/  SHF.R.S32.HI R132, RZ, 0x1f, R167 ;  /* 0x0000001fff847819 */ /* 0x000fe200000114a7 */
[----:B------:R-:W-:Y:S01]  /*7930*/  IMAD.X R7, R115, 0x1, R12, P6 ;  /* 0x0000000173077824 */ /* 0x000fe200030e060c */
[----:B------:R-:W-:Y:S02]  /*7940*/  PRMT R225, RZ, 0x7610, R225 ;  /* 0x00007610ffe17816 */ /* 0x000fe400000000e1 */
[----:B------:R-:W-:Y:S01]  /*7950*/  PRMT R130, RZ, 0x7610, R130 ;  /* 0x00007610ff827816 */ /* 0x000fe20000000082 */
[----:B------:R0:W5:Y:S01]  /*7960*/  @P4 LDG.E.U16 R227, desc[UR22][R8.64] ;  /* 0x0000001608e34981 */ /* 0x000162000c1e1500 */
[----:B------:R-:W-:-:S02]  /*7970*/  LEA R12, P6, R167, R114, 0x1 ;  /* 0x00000072a70c7211 */ /* 0x000fc400078c08ff */
[----:B------:R-:W-:Y:S01]  /*7980*/  SHF.L.U64.HI R132, R167, 0x1, R132 ;  /* 0x00000001a7847819 */ /* 0x000fe20000010284 */
[----:B------:R-:W5:Y:S01]  /*7990*/  @P3 LDG.E.U16 R225, desc[UR22][R10.64] ;  /* 0x000000160ae13981 */ /* 0x000f62000c1e1500 */
[----:B------:R-:W-:Y:S02]  /*79a0*/  ISETP.GT.AND P4, PT, R111, 0x26, PT ;  /* 0x000000266f00780c */ /* 0x000fe40003f84270 */
[----:B------:R-:W-:Y:S01]  /*79b0*/  SHF.R.S32.HI R136, RZ, 0x1f, R163 ;  /* 0x0000001fff887819 */ /* 0x000fe200000114a3 */
[----:B------:R1:W5:Y:S01]  /*79c0*/  @P2 LDG.E.U16 R130, desc[UR22][R6.64] ;  /* 0x0000001606822981 */ /* 0x000362000c1e1500 */
[----:B------:R-:W-:Y:S01]  /*79d0*/  SHF.R.S32.HI R134, RZ, 0x1f, R165 ;  /* 0x0000001fff867819 */ /* 0x000fe200000114a5 */
[----:B------:R-:W-:Y:S01]  /*79e0*/  IMAD.X R13, R115, 0x1, R132, P6 ;  /* 0x00000001730d7824 */ /* 0x000fe200030e0684 */
[C---:B------:R-:W-:Y:S02]  /*79f0*/  ISETP.GT.AND P3, PT, R111.reuse, 0x27, PT ;  /* 0x000000276f00780c */ /* 0x040fe40003f64270 */
[----:B------:R-:W-:-:S02]  /*7a00*/  ISETP.GT.AND P2, PT, R111, 0x28, PT ;  /* 0x000000286f00780c */ /* 0x000fc40003f44270 */
[----:B------:R-:W-:Y:S02]  /*7a10*/  SHF.L.U64.HI R136, R163, 0x1, R136 ;  /* 0x00000001a3887819 */ /* 0x000fe40000010288 */
[-C--:B0-----:R-:W-:Y:S02]  /*7a20*/  LEA R8, P5, R165, R114.reuse, 0x1 ;  /* 0x00000072a5087211 */ /* 0x081fe400078a08ff */
[----:B-1----:R-:W-:Y:S02]  /*7a30*/  LEA R6, P6, R163, R114, 0x1 ;  /* 0x00000072a3067211 */ /* 0x002fe400078c08ff */
        /* <DEDUP_REMOVED lines=9> */
[----:B------:R-:W-:Y:S01]  /*7ad0*/  ISETP.GT.AND P4, PT, R111, 0x29, PT ;  /* 0x000000296f00780c */ /* 0x000fe20003f84270 */
[----:B------:R1:W5:Y:S01]  /*7ae0*/  @P3 LDG.E.U16 R134, desc[UR22][R8.64] ;  /* 0x0000001608863981 */ /* 0x000362000c1e1500 */
[C---:B------:R-:W-:Y:S02]  /*7af0*/  LEA R10, P6, R161.reuse, R114, 0x1 ;  /* 0x00000072a10a7211 */ /* 0x040fe400078c08ff */
[----:B------:R-:W-:Y:S01]  /*7b00*/  SHF.L.U64.HI R136, R161, 0x1, R136 ;  /* 0x00000001a1887819 */ /* 0x000fe20000010288 */
[----:B------:R3:W5:Y:S01]  /*7b10*/  @P2 LDG.E.U16 R132, desc[UR22][R6.64] ;  /* 0x0000001606842981 */ /* 0x000762000c1e1500 */
[----:B------:R-:W-:-:S02]  /*7b20*/  ISETP.GT.AND P3, PT, R111, 0x2a, PT ;  /* 0x0000002a6f00780c */ /* 0x000fc40003f64270 */
[-C--:B0-----:R-:W-:Y:S01]  /*7b30*/  LEA R12, P5, R159, R114.reuse, 0x1 ;  /* 0x000000729f0c7211 */ /* 0x081fe200078a08ff */
[----:B------:R-:W-:Y:S01]  /*7b40*/  IMAD.X R11, R115, 0x1, R136, P6 ;  /* 0x00000001730b7824 */ /* 0x000fe200030e0688 */
[----:B------:R-:W-:Y:S02]  /*7b50*/  SHF.L.U64.HI R138, R159, 0x1, R138 ;  /* 0x000000019f8a7819 */ /* 0x000fe4000001028a */
[----:B-1----:R-:W-:Y:S02]  /*7b60*/  SHF.R.S32.HI R8, RZ, 0x1f, R157 ;  /* 0x0000001fff087819 */ /* 0x002fe4000001149d */
[----:B------:R-:W-:Y:S01]  /*7b70*/  ISETP.GT.AND P2, PT, R111, 0x2b, PT ;  /* 0x0000002b6f00780c */ /* 0x000fe20003f44270 */
[----:B------:R-:W-:Y:S01]  /*7b80*/  IMAD.X R13, R115, 0x1, R138, P5 ;  /* 0x00000001730d7824 */ /* 0x000fe200028e068a */
[C---:B---3--:R-:W-:Y:S02]  /*7b90*/  LEA R6, P6, R157.reuse, R114, 0x1 ;  /* 0x000000729d067211 */ /* 0x048fe400078c08ff */
[----:B------:R-:W-:-:S02]  /*7ba0*/  SHF.L.U64.HI R8, R157, 0x1, R8 ;  /* 0x000000019d087819 */ /* 0x000fc40000010208 */
[----:B------:R-:W-:Y:S02]  /*7bb0*/  PRMT R233, RZ, 0x7610, R233 ;  /* 0x00007610ffe97816 */ /* 0x000fe400000000e9 */
[----:B------:R-:W-:Y:S01]  /*7bc0*/  SHF.R.S32.HI R138, RZ, 0x1f, R155 ;  /* 0x0000001fff8a7819 */ /* 0x000fe2000001149b */
[----:B------:R-:W-:Y:S01]  /*7bd0*/  IMAD.X R7, R115, 0x1, R8, P6 ;  /* 0x0000000173077824 */ /* 0x000fe200030e0608 */
[----:B------:R-:W-:Y:S02]  /*7be0*/  PRMT R231, RZ, 0x7610, R231 ;  /* 0x00007610ffe77816 */ /* 0x000fe400000000e7 */
[----:B------:R-:W-:Y:S01]  /*7bf0*/  PRMT R136, RZ, 0x7610, R136 ;  /* 0x00007610ff887816 */ /* 0x000fe20000000088 */
[----:B------:R0:W5:Y:S01]  /*7c00*/  @P4 LDG.E.U16 R233, desc[UR22][R10.64] ;  /* 0x000000160ae94981 */ /* 0x000162000c1e1500 */
[C---:B------:R-:W-:Y:S02]  /*7c10*/  LEA R8, P6, R155.reuse, R114, 0x1 ;  /* 0x000000729b087211 */ /* 0x040fe400078c08ff */
[----:B------:R-:W-:Y:S01]  /*7c20*/  SHF.L.U64.HI R138, R155, 0x1, R138 ;  /* 0x000000019b8a7819 */ /* 0x000fe2000001028a */
[----:B------:R-:W5:Y:S01]  /*7c30*/  @P3 LDG.E.U16 R231, desc[UR22][R12.64] ;  /* 0x000000160ce73981 */ /* 0x000f62000c1e1500 */
[----:B------:R-:W-:-:S02]  /*7c40*/  ISETP.GT.AND P4, PT, R111, 0x2c, PT ;  /* 0x0000002c6f00780c */ /* 0x000fc40003f84270 */
[----:B------:R-:W-:Y:S01]  /*7c50*/  SHF.R.S32.HI R142, RZ, 0x1f, R151 ;  /* 0x0000001fff8e7819 */ /* 0x000fe20000011497 */
[----:B------:R1:W5:Y:S01]  /*7c60*/  @P2 LDG.E.U16 R136, desc[UR22][R6.64] ;  /* 0x0000001606882981 */ /* 0x000362000c1e1500 */
[----:B------:R-:W-:Y:S01]  /*7c70*/  SHF.R.S32.HI R140, RZ, 0x1f, R153 ;  /* 0x0000001fff8c7819 */ /* 0x000fe20000011499 */
[----:B------:R-:W-:Y:S01]  /*7c80*/  IMAD.X R9, R115, 0x1, R138, P6 ;  /* 0x0000000173097824 */ /* 0x000fe200030e068a */
[C---:B------:R-:W-:Y:S02]  /*7c90*/  ISETP.GT.AND P3, PT, R111.reuse, 0x2d, PT ;  /* 0x0000002d6f00780c */ /* 0x040fe40003f64270 */
[----:B------:R-:W-:Y:S02]  /*7ca0*/  ISETP.GT.AND P2, PT, R111, 0x2e, PT ;  /* 0x0000002e6f00780c */ /* 0x000fe40003f44270 */
[----:B------:R-:W-:Y:S02]  /*7cb0*/  SHF.L.U64.HI R142, R151, 0x1, R142 ;  /* 0x00000001978e7819 */ /* 0x000fe4000001028e */
[----:B0-----:R-:W-:-:S02]  /*7cc0*/  LEA R10, P5, R153, R114, 0x1 ;  /* 0x00000072990a7211 */ /* 0x001fc400078a08ff */
[----:B-1----:R-:W-:Y:S02]  /*7cd0*/  LEA R6, P6, R151, R114, 0x1 ;  /* 0x0000007297067211 */ /* 0x002fe400078c08ff */
[----:B------:R-:W-:Y:S02]  /*7ce0*/  SHF.L.U64.HI R12, R153, 0x1, R140 ;  /* 0x00000001990c7819 */ /* 0x000fe4000001028c */
[----:B------:R-:W-:Y:S01]  /*7cf0*/  PRMT R235, RZ, 0x7610, R235 ;  /* 0x00007610ffeb7816 */ /* 0x000fe200000000eb */
[C---:B------:R-:W-:Y:S01]  /*7d00*/  IMAD.X R7, R115.reuse, 0x1, R142, P6 ;  /* 0x0000000173077824 */ /* 0x040fe200030e068e */
        /* <DEDUP_REMOVED lines=8> */
[CC--:B------:R-:W-:Y:S02]  /*7d90*/  LEA R12, P6, R149.reuse, R114.reuse, 0x1 ;  /* 0x00000072950c7211 */ /* 0x0c0fe400078c08ff */
[----:B------:R-:W-:Y:S01]  /*7da0*/  SHF.L.U64.HI R142, R149, 0x1, R142 ;  /* 0x00000001958e7819 */ /* 0x000fe2000001028e */
[----:B------:R3:W5:Y:S01]  /*7db0*/  @P2 LDG.E.U16 R138, desc[UR22][R6.64] ;  /* 0x00000016068a2981 */ /* 0x000762000c1e1500 */
[C---:B------:R-:W-:Y:S02]  /*7dc0*/  ISETP.GT.AND P3, PT, R111.reuse, 0x30, PT ;  /* 0x000000306f00780c */ /* 0x040fe40003f64270 */
[----:B------:R-:W-:Y:S01]  /*7dd0*/  ISETP.GT.AND P2, PT, R111, 0x31, PT ;  /* 0x000000316f00780c */ /* 0x000fe20003f44270 */
[----:B------:R-:W-:Y:S01]  /*7de0*/  IMAD.X R13, R115, 0x1, R142, P6 ;  /* 0x00000001730d7824 */ /* 0x000fe200030e068e */
[----:B0-----:R-:W-:-:S02]  /*7df0*/  LEA R8, P5, R147, R114, 0x1 ;  /* 0x0000007293087211 */ /* 0x001fc400078a08ff */
[----:B-1----:R-:W-:Y:S02]  /*7e00*/  SHF.R.S32.HI R10, RZ, 0x1f, R145 ;  /* 0x0000001fff0a7819 */ /* 0x002fe40000011491 */
[----:B------:R-:W-:Y:S02]  /*7e10*/  SHF.L.U64.HI R144, R147, 0x1, R144 ;  /* 0x0000000193907819 */ /* 0x000fe40000010290 */
[C---:B---3--:R-:W-:Y:S02]  /*7e20*/  LEA R6, P6, R145.reuse, R114, 0x1 ;  /* 0x0000007291067211 */ /* 0x048fe400078c08ff */
[----:B------:R-:W-:Y:S01]  /*7e30*/  SHF.L.U64.HI R10, R145, 0x1, R10 ;  /* 0x00000001910a7819 */ /* 0x000fe2000001020a */
[C---:B------:R-:W-:Y:S01]  /*7e40*/  IMAD.X R9, R115.reuse, 0x1, R144, P5 ;  /* 0x0000000173097824 */ /* 0x040fe200028e0690 */
[----:B------:R-:W-:Y:S02]  /*7e50*/  PRMT R239, RZ, 0x7610, R239 ;  /* 0x00007610ffef7816 */ /* 0x000fe400000000ef */
[----:B------:R-:W-:Y:S01]  /*7e60*/  PRMT R237, RZ, 0x7610, R237 ;  /* 0x00007610ffed7816 */ /* 0x000fe200000000ed */
[----:B------:R-:W-:Y:S01]  /*7e70*/  IMAD.X R7, R115, 0x1, R10, P6 ;  /* 0x0000000173077824 */ /* 0x000fe200030e060a */
[----:B------:R-:W-:-:S02]  /*7e80*/  SHF.R.S32.HI R144, RZ, 0x1f, R143 ;  /* 0x0000001fff907819 */ /* 0x000fc4000001148f */
[----:B------:R-:W-:Y:S01]  /*7e90*/  PRMT R142, RZ, 0x7610, R142 ;  /* 0x00007610ff8e7816 */ /* 0x000fe2000000008e */
[----:B------:R0:W5:Y:S01]  /*7ea0*/  @P4 LDG.E.U16 R239, desc[UR22][R12.64] ;  /* 0x000000160cef4981 */ /* 0x000162000c1e1500 */
[----:B------:R-:W-:Y:S02]  /*7eb0*/  SHF.R.S32.HI R146, RZ, 0x1f, R141 ;  /* 0x0000001fff927819 */ /* 0x000fe4000001148d */
[CC--:B------:R-:W-:Y:S01]  /*7ec0*/  LEA R10, P6, R143.reuse, R114.reuse, 0x1 ;  /* 0x000000728f0a7211 */ /* 0x0c0fe200078c08ff */
[----:B------:R1:W5:Y:S01]  /*7ed0*/  @P3 LDG.E.U16 R237, desc[UR22][R8.64] ;  /* 0x0000001608ed3981 */ /* 0x000362000c1e1500 */
[----:B------:R-:W-:Y:S02]  /*7ee0*/  SHF.L.U64.HI R144, R143, 0x1, R144 ;  /* 0x000000018f907819 */ /* 0x000fe40000010290 */
[----:B------:R-:W-:Y:S01]  /*7ef0*/  SHF.L.U64.HI R146, R141, 0x1, R146 ;  /* 0x000000018d927819 */ /* 0x000fe20000010292 */
[----:B------:R3:W5:Y:S01]  /*7f00*/  @P2 LDG.E.U16 R142, desc[UR22][R6.64] ;  /* 0x00000016068e2981 */ /* 0x000762000c1e1500 */
[----:B------:R-:W-:Y:S01]  /*7f10*/  SHF.R.S32.HI R148, RZ, 0x1f, R139 ;  /* 0x0000001fff947819 */ /* 0x000fe2000001148b */
[----:B------:R-:W-:Y:S01]  /*7f20*/  IMAD.X R11, R115, 0x1, R144, P6 ;  /* 0x00000001730b7824 */ /* 0x000fe200030e0690 */
[----:B0-----:R-:W-:-:S02]  /*7f30*/  LEA R12, P5, R141, R114, 0x1 ;  /* 0x000000728d0c7211 */ /* 0x001fc400078a08ff */
[C---:B------:R-:W-:Y:S02]  /*7f40*/  ISETP.GT.AND P4, PT, R111.reuse, 0x32, PT ;  /* 0x000000326f00780c */ /* 0x040fe40003f84270 */
[----:B------:R-:W-:Y:S01]  /*7f50*/  ISETP.GT.AND P3, PT, R111, 0x33, PT ;  /* 0x000000336f00780c */ /* 0x000fe20003f64270 */
[----:B------:R-:W-:Y:S01]  /*7f60*/  IMAD.X R13, R115, 0x1, R146, P5 ;  /* 0x00000001730d7824 */ /* 0x000fe200028e0692 */
[----:B------:R-:W-:Y:S02]  /*7f70*/  ISETP.GT.AND P2, PT, R111, 0x34, PT ;  /* 0x000000346f00780c */ /* 0x000fe40003f44270 */
[C---:B-1----:R-:W-:Y:S02]  /*7f80*/  LEA R8, P6, R139.reuse, R114, 0x1 ;  /* 0x000000728b087211 */ /* 0x042fe400078c08ff */
[----:B---3--:R-:W-:Y:S02]  /*7f90*/  SHF.L.U64.HI R6, R139, 0x1, R148 ;  /* 0x000000018b067819 */ /* 0x008fe40000010294 */
[----:B------:R-:W-:-:S02]  /*7fa0*/  ISETP.GT.AND P5, PT, R111, RZ, PT ;  /* 0x000000ff6f00720c */ /* 0x000fc40003fa4270 */
[----:B------:R-:W-:Y:S01]  /*7fb0*/  SHF.R.S32.HI R144, RZ, 0x1f, R137 ;  /* 0x0000001fff907819 */ /* 0x000fe20000011489 */
[----:B------:R-:W-:Y:S01]  /*7fc0*/  IMAD.X R9, R115, 0x1, R6, P6 ;  /* 0x0000000173097824 */ /* 0x000fe200030e0606 */
[----:B------:R-:W-:Y:S02]  /*7fd0*/  PRMT R241, RZ, 0x7610, R241 ;  /* 0x00007610fff17816 */ /* 0x000fe400000000f1 */
[----:B------:R-:W-:Y:S02]  /*7fe0*/  PRMT R148, RZ, 0x7610, R148 ;  /* 0x00007610ff947816 */ /* 0x000fe40000000094 */
[----:B------:R-:W-:Y:S02]  /*7ff0*/  PRMT R146, RZ, 0x7610, R146 ;  /* 0x00007610ff927816 */ /* 0x000fe40000000092 */
[C---:B------:R-:W-:Y:S01]  /*8000*/  LEA R6, P6, R137.reuse, R114, 0x1 ;  /* 0x0000007289067211 */ /* 0x040fe200078c08ff */
[----:B------:R-:W5:Y:S01]  /*8010*/  @P4 LDG.E.U16 R241, desc[UR22][R10.64] ;  /* 0x000000160af14981 */ /* 0x000f62000c1e1500 */
[----:B------:R-:W-:-:S02]  /*8020*/  SHF.L.U64.HI R150, R137, 0x1, R144 ;  /* 0x0000000189967819 */ /* 0x000fc40000010290 */
[----:B------:R-:W-:Y:S01]  /*8030*/  SHF.R.S32.HI R152, RZ, 0x1f, R135 ;  /* 0x0000001fff987819 */ /* 0x000fe20000011487 */
[----:B------:R0:W5:Y:S01]  /*8040*/  @P3 LDG.E.U16 R148, desc[UR22][R12.64] ;  /* 0x000000160c943981 */ /* 0x000162000c1e1500 */
[----:B------:R-:W-:Y:S01]  /*8050*/  PRMT R144, RZ, 0x7610, R144 ;  /* 0x00007610ff907816 */ /* 0x000fe20000000090 */
[----:B------:R-:W-:Y:S01]  /*8060*/  IMAD.X R7, R115, 0x1, R150, P6 ;  /* 0x0000000173077824 */ /* 0x000fe200030e0696 */
[----:B------:R-:W-:Y:S01]  /*8070*/  ISETP.GT.AND P4, PT, R111, 0x35, PT ;  /* 0x000000356f00780c */ /* 0x000fe20003f84270 */
[----:B------:R1:W5:Y:S01]  /*8080*/  @P2 LDG.E.U16 R146, desc[UR22][R8.64] ;  /* 0x0000001608922981 */ /* 0x000362000c1e1500 */
[----:B------:R-:W-:Y:S02]  /*8090*/  SHF.L.U64.HI R152, R135, 0x1, R152 ;  /* 0x0000000187987819 */ /* 0x000fe40000010298 */
[C---:B------:R-:W-:Y:S01]  /*80a0*/  ISETP.GT.AND P3, PT, R111.reuse, 0x36, PT ;  /* 0x000000366f00780c */ /* 0x040fe20003f64270 */
[----:B------:R-:W5:Y:S01]  /*80b0*/  @P5 LDG.E.U16 R144, desc[UR22][R114.64] ;  /* 0x0000001672905981 */ /* 0x000f62000c1e1500 */
[----:B------:R-:W-:-:S02]  /*80c0*/  ISETP.GT.AND P2, PT, R111, 0x37, PT ;  /* 0x000000376f00780c */ /* 0x000fc40003f44270 */
[----:B0-----:R-:W-:Y:S02]  /*80d0*/  SHF.R.S32.HI R12, RZ, 0x1f, R133 ;  /* 0x0000001fff0c7819 */ /* 0x001fe40000011485 */
[-C--:B-1----:R-:W-:Y:S02]  /*80e0*/  LEA R8, P6, R135, R114.reuse, 0x1 ;  /* 0x0000007287087211 */ /* 0x082fe400078c08ff */
[C---:B------:R-:W-:Y:S02]  /*80f0*/  LEA R10, P5, R133.reuse, R114, 0x1 ;  /* 0x00000072850a7211 */ /* 0x040fe400078a08ff */
[----:B------:R-:W-:Y:S01]  /*8100*/  SHF.L.U64.HI R12, R133, 0x1, R12 ;  /* 0x00000001850c7819 */ /* 0x000fe2000001020c */
[C---:B------:R-:W-:Y:S01]  /*8110*/  IMAD.X R9, R115.reuse, 0x1, R152, P6 ;  /* 0x0000000173097824 */ /* 0x040fe200030e0698 */
[----:B------:R-:W-:Y:S02]  /*8120*/  PRMT R245, RZ, 0x7610, R245 ;  /* 0x00007610fff57816 */ /* 0x000fe400000000f5 */
[----:B------:R-:W-:Y:S01]  /*8130*/  SHF.R.S32.HI R152, RZ, 0x1f, R129 ;  /* 0x0000001fff987819 */ /* 0x000fe20000011481 */
[----:B------:R-:W-:Y:S01]  /*8140*/  IMAD.X R11, R115, 0x1, R12, P5 ;  /* 0x00000001730b7824 */ /* 0x000fe200028e060c */
[----:B------:R-:W-:-:S02]  /*8150*/  PRMT R150, RZ, 0x7610, R150 ;  /* 0x00007610ff967816 */ /* 0x000fc40000000096 */
[----:B------:R-:W-:Y:S01]  /*8160*/  PRMT R243, RZ, 0x7610, R243 ;  /* 0x00007610fff37816 */ /* 0x000fe200000000f3 */
[----:B------:R-:W5:Y:S01]  /*8170*/  @P4 LDG.E.U16 R245, desc[UR22][R6.64] ;  /* 0x0000001606f54981 */ /* 0x000f62000c1e1500 */
[----:B------:R-:W-:Y:S02]  /*8180*/  SHF.R.S32.HI R12, RZ, 0x1f, R131 ;  /* 0x0000001fff0c7819 */ /* 0x000fe40000011483 */
[CC--:B------:R-:W-:Y:S01]  /*8190*/  LEA RZ, P5, R129.reuse, R114.reuse, 0x1 ;  /* 0x0000007281ff7211 */ /* 0x0c0fe200078a08ff */
[----:B------:R0:W5:Y:S01]  /*81a0*/  @P3 LDG.E.U16 R150, desc[UR22][R8.64] ;  /* 0x0000001608963981 */ /* 0x000162000c1e1500 */
[----:B------:R-:W-:Y:S02]  /*81b0*/  SHF.L.U64.HI R152, R129, 0x1, R152 ;  /* 0x0000000181987819 */ /* 0x000fe40000010298 */
[C---:B------:R-:W-:Y:S01]  /*81c0*/  LEA RZ, P4, R131.reuse, R114, 0x1 ;  /* 0x0000007283ff7211 */ /* 0x040fe200078808ff */
[----:B------:R1:W5:Y:S01]  /*81d0*/  @P2 LDG.E.U16 R243, desc[UR22][R10.64] ;  /* 0x000000160af32981 */ /* 0x000362000c1e1500 */
[----:B------:R-:W-:Y:S01]  /*81e0*/  SHF.L.U64.HI R12, R131, 0x1, R12 ;  /* 0x00000001830c7819 */ /* 0x000fe2000001020c */
[----:B0-----:R-:W-:Y:S01]  /*81f0*/  IMAD.X R9, R115, 0x1, R152, P5 ;  /* 0x0000000173097824 */ /* 0x001fe200028e0698 */
[----:B------:R-:W-:-:S02]  /*8200*/  ISETP.GT.AND P5, PT, R111, 0x3a, PT ;  /* 0x0000003a6f00780c */ /* 0x000fc40003fa4270 */
[----:B-1----:R-:W-:Y:S01]  /*8210*/  SHF.R.S32.HI R10, RZ, 0x1f, R127 ;  /* 0x0000001fff0a7819 */ /* 0x002fe2000001147f */
[----:B------:R-:W-:Y:S01]  /*8220*/  IMAD.X R7, R115, 0x1, R12, P4 ;  /* 0x0000000173077824 */ /* 0x000fe200020e060c */
[C---:B------:R-:W-:Y:S02]  /*8230*/  LEA RZ, P4, R127.reuse, R114, 0x1 ;  /* 0x000000727fff7211 */ /* 0x040fe400078808ff */
[----:B------:R-:W-:Y:S02]  /*8240*/  SHF.L.U64.HI R12, R127, 0x1, R10 ;  /* 0x000000017f0c7819 */ /* 0x000fe4000001020a */
[----:B------:R-:W-:Y:S01]  /*8250*/  ISETP.GT.AND P2, PT, R111, 0x39, PT ;  /* 0x000000396f00780c */ /* 0x000fe20003f44270 */
[----:B------:R-:W-:Y:S01]  /*8260*/  IMAD R10, R127, 0x2, R114 ;  /* 0x000000027f0a7824 */ /* 0x000fe200078e0272 */
[----:B------:R-:W-:Y:S01]  /*8270*/  PRMT R154, RZ, 0x7610, R154 ;  /* 0x00007610ff9a7816 */ /* 0x000fe2000000009a */
[----:B------:R-:W-:Y:S01]  /*8280*/  IMAD.X R11, R115, 0x1, R12, P4 ;  /* 0x00000001730b7824 */ /* 0x000fe200020e060c */
[----:B------:R-:W-:-:S02]  /*8290*/  ISETP.GT.AND P3, PT, R111, 0x38, PT ;  /* 0x000000386f00780c */ /* 0x000fc40003f64270 */
[----:B------:R-:W-:Y:S01]  /*82a0*/  SHF.R.S32.HI R156, RZ, 0x1f, R123 ;  /* 0x0000001fff9c7819 */ /* 0x000fe2000001147b */
[----:B------:R-:W-:Y:S01]  /*82b0*/  IMAD R8, R129, 0x2, R114 ;  /* 0x0000000281087824 */ /* 0x000fe200078e0272 */
[----:B------:R-:W-:Y:S01]  /*82c0*/  PRMT R247, RZ, 0x7610, R247 ;  /* 0x00007610fff77816 */ /* 0x000fe200000000f7 */
[----:B------:R0:W5:Y:S01]  /*82d0*/  @P5 LDG.E.U16 R154, desc[UR22][R10.64] ;  /* 0x000000160a9a5981 */ /* 0x000162000c1e1500 */
[----:B------:R-:W-:Y:S02]  /*82e0*/  SHF.R.S32.HI R12, RZ, 0x1f, R125 ;  /* 0x0000001fff0c7819 */ /* 0x000fe4000001147d */
[CC--:B------:R-:W-:Y:S02]  /*82f0*/  LEA RZ, P5, R123.reuse, R114.reuse, 0x1 ;  /* 0x000000727bff7211 */ /* 0x0c0fe400078a08ff */
[----:B------:R-:W-:Y:S01]  /*8300*/  SHF.L.U64.HI R156, R123, 0x1, R156 ;  /* 0x000000017b9c7819 */ /* 0x000fe2000001029c */
[----:B------:R-:W-:Y:S01]  /*8310*/  IMAD R6, R131, 0x2, R114 ;  /* 0x0000000283067824 */ /* 0x000fe200078e0272 */
[----:B------:R-:W-:Y:S01]  /*8320*/  PRMT R152, RZ, 0x7610, R152 ;  /* 0x00007610ff987816 */ /* 0x000fe20000000098 */
[----:B------:R1:W5:Y:S01]  /*8330*/  @P2 LDG.E.U16 R247, desc[UR22][R8.64] ;  /* 0x0000001608f72981 */ /* 0x000362000c1e1500 */
[----:B------:R-:W-:-:S02]  /*8340*/  LEA RZ, P4, R125, R114, 0x1 ;  /* 0x000000727dff7211 */ /* 0x000fc400078808ff */
[----:B------:R-:W-:Y:S02]  /*8350*/  SHF.L.U64.HI R12, R125, 0x1, R12 ;  /* 0x000000017d0c7819 */ /* 0x000fe4000001020c */
[----:B0-----:R-:W-:Y:S01]  /*8360*/  SHF.R.S32.HI R10, RZ, 0x1f, R121 ;  /* 0x0000001fff0a7819 */ /* 0x001fe20000011479 */
[----:B------:R0:W5:Y:S01]  /*8370*/  @P3 LDG.E.U16 R152, desc[UR22][R6.64] ;  /* 0x0000001606983981 */ /* 0x000162000c1e1500 */
[----:B-1----:R-:W-:Y:S01]  /*8380*/  IMAD.X R9, R115, 0x1, R156, P5 ;  /* 0x0000000173097824 */ /* 0x002fe200028e069c */
[C---:B------:R-:W-:Y:S02]  /*8390*/  ISETP.GT.AND P5, PT, R111.reuse, 0x3d, PT ;  /* 0x0000003d6f00780c */ /* 0x040fe40003fa4270 */
[----:B------:R-:W-:Y:S01]  /*83a0*/  ISETP.GT.AND P3, PT, R111, 0x3b, PT ;  /* 0x0000003b6f00780c */ /* 0x000fe20003f64270 */
[----:B0-----:R-:W-:Y:S01]  /*83b0*/  IMAD.X R7, R115, 0x1, R12, P4 ;  /* 0x0000000173077824 */ /* 0x001fe200020e060c */
[C---:B------:R-:W-:Y:S02]  /*83c0*/  LEA RZ, P4, R121.reuse, R114, 0x1 ;  /* 0x0000007279ff7211 */ /* 0x040fe400078808ff */
[----:B------:R-:W-:-:S02]  /*83d0*/  SHF.L.U64.HI R12, R121, 0x1, R10 ;  /* 0x00000001790c7819 */ /* 0x000fc4000001020a */
[----:B------:R-:W-:Y:S01]  /*83e0*/  ISETP.GT.AND P2, PT, R111, 0x3c, PT ;  /* 0x0000003c6f00780c */ /* 0x000fe20003f44270 */
[----:B------:R-:W-:Y:S01]  /*83f0*/  IMAD R10, R121, 0x2, R114 ;  /* 0x00000002790a7824 */ /* 0x000fe200078e0272 */
[----:B------:R-:W-:Y:S01]  /*8400*/  PRMT R158, RZ, 0x7610, R158 ;  /* 0x00007610ff9e7816 */ /* 0x000fe2000000009e */
[----:B------:R-:W-:Y:S01]  /*8410*/  IMAD.X R11, R115, 0x1, R12, P4 ;  /* 0x00000001730b7824 */ /* 0x000fe200020e060c */
[----:B------:R-:W-:Y:S01]  /*8420*/  SHF.R.S32.HI R12, RZ, 0x1f, R119 ;  /* 0x0000001fff0c7819 */ /* 0x000fe20000011477 */
[--C-:B------:R-:W-:Y:S01]  /*8430*/  IMAD R6, R125, 0x2, R114.reuse ;  /* 0x000000027d067824 */ /* 0x100fe200078e0272 */
[----:B------:R-:W-:Y:S01]  /*8440*/  PRMT R251, RZ, 0x7610, R251 ;  /* 0x00007610fffb7816 */ /* 0x000fe200000000fb */
[----:B------:R-:W-:Y:S01]  /*8450*/  IMAD R8, R123, 0x2, R114 ;  /* 0x000000027b087824 */ /* 0x000fe200078e0272 */
[----:B------:R-:W-:Y:S01]  /*8460*/  PRMT R156, RZ, 0x7610, R156 ;  /* 0x00007610ff9c7816 */ /* 0x000fe2000000009c */
[----:B------:R-:W5:Y:S01]  /*8470*/  @P5 LDG.E.U16 R158, desc[UR22][R10.64] ;  /* 0x000000160a9e5981 */ /* 0x000f62000c1e1500 */
[----:B------:R-:W-:-:S02]  /*8480*/  SHF.R.S32.HI R160, RZ, 0x1f, R117 ;  /* 0x0000001fffa07819 */ /* 0x000fc40000011475 */
[CC--:B------:R-:W-:Y:S01]  /*8490*/  LEA RZ, P5, R119.reuse, R114.reuse, 0x1 ;  /* 0x0000007277ff7211 */ /* 0x0c0fe200078a08ff */
[----:B------:R0:W5:Y:S01]  /*84a0*/  @P3 LDG.E.U16 R251, desc[UR22][R6.64] ;  /* 0x0000001606fb3981 */ /* 0x000162000c1e1500 */
[----:B------:R-:W-:Y:S02]  /*84b0*/  SHF.L.U64.HI R12, R119, 0x1, R12 ;  /* 0x00000001770c7819 */ /* 0x000fe4000001020c */
[CC--:B------:R-:W-:Y:S01]  /*84c0*/  LEA RZ, P4, R117.reuse, R114.reuse, 0x1 ;  /* 0x0000007275ff7211 */ /* 0x0c0fe200078808ff */
[----:B------:R1:W5:Y:S01]  /*84d0*/  @P2 LDG.E.U16 R156, desc[UR22][R8.64] ;  /* 0x00000016089c2981 */ /* 0x000362000c1e1500 */
[----:B------:R-:W-:Y:S02]  /*84e0*/  SHF.L.U64.HI R160, R117, 0x1, R160 ;  /* 0x0000000175a07819 */ /* 0x000fe400000102a0 */
[C---:B------:R-:W-:Y:S02]  /*84f0*/  ISETP.GT.AND P3, PT, R111.reuse, 0x3e, PT ;  /* 0x0000003e6f00780c */ /* 0x040fe40003f64270 */
[----:B------:R-:W-:Y:S01]  /*8500*/  ISETP.GT.AND P2, PT, R111, 0x3f, PT ;  /* 0x0000003f6f00780c */ /* 0x000fe20003f44270 */
[----:B0-----:R-:W-:Y:S01]  /*8510*/  IMAD.X R7, R115, 0x1, R12, P5 ;  /* 0x0000000173077824 */ /* 0x001fe200028e060c */
[----:B------:R-:W-:Y:S01]  /*8520*/  ISETP.GT.AND P5, PT, R111, 0x1, PT ;  /* 0x000000016f00780c */ /* 0x000fe20003fa4270 */
[----:B------:R-:W-:Y:S01]  /*8530*/  USHF.L.U32 UR4, UR4, 0x1f, URZ ;  /* 0x0000001f04047899 */ /* 0x000fe200080006ff */
[----:B-1----:R-:W-:Y:S01]  /*8540*/  IMAD.X R9, R115, 0x1, R160, P4 ;  /* 0x0000000173097824 */ /* 0x002fe200020e06a0 */
[----:B------:R-:W-:Y:S01]  /*8550*/  IADD3 R10, P4, PT, R100, R114, RZ ;  /* 0x00000072640a7210 */ /* 0x000fe20007f9e0ff */
[--C-:B------:R-:W-:Y:S01]  /*8560*/  IMAD R6, R119, 0x2, R114.reuse ;  /* 0x0000000277067824 */ /* 0x100fe200078e0272 */
[----:B------:R-:W-:Y:S01]  /*8570*/  PRMT R249, RZ, 0x7610, R249 ;  /* 0x00007610fff97816 */ /* 0x000fe200000000f9 */
[----:B------:R-:W-:Y:S01]  /*8580*/  IMAD R8, R117, 0x2, R114 ;  /* 0x0000000275087824 */ /* 0x000fe200078e0272 */
[----:B------:R-:W-:Y:S01]  /*8590*/  PRMT R160, RZ, 0x7610, R160 ;  /* 0x00007610ffa07816 */ /* 0x000fe200000000a0 */
[----:B------:R-:W-:Y:S01]  /*85a0*/  IMAD.X R11, R115, 0x1, R116, P4 ;  /* 0x00000001730b7824 */ /* 0x000fe200020e0674 */
[----:B------:R-:W-:Y:S01]  /*85b0*/  PRMT R162, RZ, 0x7610, R162 ;  /* 0x00007610ffa27816 */ /* 0x000fe200000000a2 */
[----:B------:R-:W-:-:S03]  /*85c0*/  IMAD.U32 R13, RZ, RZ, UR4 ;  /* 0x00000004ff0d7e24 */ /* 0x000fc6000f8e00ff */
[----:B------:R0:W5:Y:S04]  /*85d0*/  @P3 LDG.E.U16 R160, desc[UR22][R6.64] ;  /* 0x0000001606a03981 */ /* 0x000168000c1e1500 */
[----:B------:R0:W5:Y:S04]  /*85e0*/  @P2 LDG.E.U16 R162, desc[UR22][R8.64] ;  /* 0x0000001608a22981 */ /* 0x000168000c1e1500 */
[----:B------:R0:W5:Y:S01]  /*85f0*/  @P5 LDG.E.U16 R249, desc[UR22][R10.64] ;  /* 0x000000160af95981 */ /* 0x000162000c1e1500 */
[----:B------:R-:W1:Y:S01]  /*8600*/  SYNCS.PHASECHK.TRANS64.TRYWAIT P2, [UR6], R13 ;  /* 0x0000000dff0075a7 */ /* 0x000e620008041106 */
[----:B------:R-:W-:-:S02]  /*8610*/  LOP3.LUT R12, R3, 0x3f, RZ, 0xc0, !PT ;  /* 0x0000003f030c7812 */ /* 0x000fc400078ec0ff */
[----:B--2---:R-:W-:Y:S02]  /*8620*/  PRMT R5, R122, 0x5410, R5 ;  /* 0x000054107a057816 */ /* 0x004fe40000000005 */
[----:B------:R-:W-:Y:S01]  /*8630*/  ISETP.GE.AND P3, PT, R12, R111, PT ;  /* 0x0000006f0c00720c */ /* 0x000fe20003f66270 */
[----:B01----:R-:W-:-:S12]  /*8640*/  @!P2 BRA `(.L_x_9) ;  /* 0x0000002c0048a947 */ /* 0x003fd80003800000 */
.L_x_17:
[----:B-----5:R-:W-:Y:S01]  /*8650*/  PRMT R13, R18, 0x5410, R21 ;  /* 0x00005410120d7816 */ /* 0x020fe20000000015 */
[C---:B------:R-:W-:Y:S01]  /*8660*/  IMAD.WIDE R36, R215.reuse, 0x2, R36 ;  /* 0x00000002d7247825 */ /* 0x040fe200078e0224 */
[----:B------:R-:W-:Y:S02]  /*8670*/  PRMT R16, R16, 0x5410, R17 ;  /* 0x0000541010107816 */ /* 0x000fe40000000011 */
[----:B------:R-:W-:Y:S01]  /*8680*/  PRMT R7, R32, 0x5410, R33 ;  /* 0x0000541020077816 */ /* 0x000fe20000000021 */
[C---:B------:R-:W-:Y:S01]  /*8690*/  IMAD.WIDE R90, R215.reuse, 0x2, R90 ;  /* 0x00000002d75a7825 */ /* 0x040fe200078e025a */
[----:B------:R-:W-:Y:S02]  /*86a0*/  PRMT R8, R34, 0x5410, R35 ;  /* 0x0000541022087816 */ /* 0x000fe40000000023 */
[----:B------:R-:W-:Y:S01]  /*86b0*/  PRMT R9, R28, 0x5410, R29 ;  /* 0x000054101c097816 */ /* 0x000fe2000000001d */
[----:B------:R-:W-:Y:S01]  /*86c0*/  IMAD.WIDE R84, R215, 0x2, R84 ;  /* 0x00000002d7547825 */ /* 0x000fe200078e0254 */
[----:B------:R-:W-:-:S02]  /*86d0*/  PRMT R10, R30, 0x5410, R31 ;  /* 0x000054101e0a7816 */ /* 0x000fc4000000001f */
[----:B------:R-:W-:Y:S01]  /*86e0*/  PRMT R11, R24, 0x5410, R25 ;  /* 0x00005410180b7816 */ /* 0x000fe20000000019 */
[C---:B------:R-:W-:Y:S01]  /*86f0*/  IMAD.WIDE R76, R215.reuse, 0x2, R76 ;  /* 0x00000002d74c7825 */ /* 0x040fe200078e024c */
[----:B------:R-:W-:Y:S02]  /*8700*/  PRMT R12, R20, 0x5410, R23 ;  /* 0x00005410140c7816 */ /* 0x000fe40000000017 */
[----:B------:R-:W-:Y:S01]  /*8710*/  PRMT R14, R14, 0x5410, R19 ;  /* 0x000054100e0e7816 */ /* 0x000fe20000000013 */
[----:B------:R-:W-:Y:S01]  /*8720*/  IMAD.WIDE R68, R215, 0x2, R68 ;  /* 0x00000002d7447825 */ /* 0x000fe200078e0244 */
[----:B------:R-:W-:Y:S02]  /*8730*/  PRMT R15, R15, 0x5410, R4 ;  /* 0x000054100f0f7816 */ /* 0x000fe40000000004 */
[----:B------:R-:W-:Y:S01]  /*8740*/  PRMT R17, R26, 0x5410, R27 ;  /* 0x000054101a117816 */ /* 0x000fe2000000001b */
[----:B------:R-:W-:Y:S01]  /*8750*/  IMAD.WIDE R60, R215, 0x2, R60 ;  /* 0x00000002d73c7825 */ /* 0x000fe200078e023c */
[----:B------:R-:W-:-:S02]  /*8760*/  PRMT R18, R22, 0x5410, R221 ;  /* 0x0000541016127816 */ /* 0x000fc400000000dd */
[----:B------:R-:W-:Y:S01]  /*8770*/  PRMT R6, R217, 0x5410, R120 ;  /* 0x00005410d9067816 */ /* 0x000fe20000000078 */
[----:B------:R-:W-:Y:S01]  /*8780*/  IMAD.WIDE R52, R215, 0x2, R52 ;  /* 0x00000002d7347825 */ /* 0x000fe200078e0234 */
        /* <DEDUP_REMOVED lines=26> */
[----:B------:R-:W-:-:S03]  /*8930*/  IMAD.WIDE R38, R215, 0x2, R38 ;  /* 0x00000002d7267825 */ /* 0x000fc600078e0226 */
[----:B------:R0:W-:Y:S01]  /*8940*/  STTM.x32 tmem[UR10+0x40], R4 ;  /* 0x00004004000079ed */ /* 0x0001e200082c000a */
[----:B------:R-:W1:Y:S01]  /*8950*/  FENCE.VIEW.ASYNC.T ;  /* 0x00000000000073c6 */ /* 0x000e620000000200 */
[----:B------:R-:W-:-:S04]  /*8960*/  IMAD.WIDE R96, R215, 0x2, R96 ;  /* 0x00000002d7607825 */ /* 0x000fc800078e0260 */
        /* <DEDUP_REMOVED lines=14> */
[----:B------:R-:W-:Y:S01]  /*8a50*/  IMAD.WIDE R42, R215, 0x2, R42 ;  /* 0x00000002d72a7825 */ /* 0x000fe200078e022a */
[----:B0-----:R-:W-:Y:S01]  /*8a60*/  PRMT R4, RZ, 0x7610, R4 ;  /* 0x00007610ff047816 */ /* 0x001fe20000000004 */
[----:B-1----:R-:W-:Y:S01]  /*8a70*/  BAR.SYNC.DEFER_BLOCKING 0x0 ;  /* 0x0000000000007b1d */ /* 0x002fe20000010000 */
[----:B------:R-:W-:Y:S02]  /*8a80*/  PRMT R8, RZ, 0x7610, R8 ;  /* 0x00007610ff087816 */ /* 0x000fe40000000008 */
[----:B------:R-:W-:Y:S02]  /*8a90*/  PRMT R12, RZ, 0x7610, R12 ;  /* 0x00007610ff0c7816 */ /* 0x000fe4000000000c */
[----:B------:R-:W-:Y:S02]  /*8aa0*/  PRMT R16, RZ, 0x7610, R16 ;  /* 0x00007610ff107816 */ /* 0x000fe40000000010 */
[----:B------:R-:W-:Y:S02]  /*8ab0*/  PRMT R20, RZ, 0x7610, R20 ;  /* 0x00007610ff147816 */ /* 0x000fe40000000014 */
[----:B------:R-:W-:-:S02]  /*8ac0*/  PRMT R24, RZ, 0x7610, R24 ;  /* 0x00007610ff187816 */ /* 0x000fc40000000018 */
[----:B------:R-:W-:Y:S02]  /*8ad0*/  PRMT R28, RZ, 0x7610, R28 ;  /* 0x00007610ff1c7816 */ /* 0x000fe4000000001c */
[----:B------:R-:W-:Y:S02]  /*8ae0*/  PRMT R32, RZ, 0x7610, R32 ;  /* 0x00007610ff207816 */ /* 0x000fe40000000020 */
[----:B------:R-:W-:Y:S02]  /*8af0*/  PRMT R5, RZ, 0x7610, R5 ;  /* 0x00007610ff057816 */ /* 0x000fe40000000005 */
[----:B------:R-:W-:Y:S02]  /*8b00*/  PRMT R9, RZ, 0x7610, R9 ;  /* 0x00007610ff097816 */ /* 0x000fe40000000009 */
[----:B------:R-:W-:Y:S02]  /*8b10*/  PRMT R13, RZ, 0x7610, R13 ;  /* 0x00007610ff0d7816 */ /* 0x000fe4000000000d */
[----:B------:R-:W-:-:S02]  /*8b20*/  PRMT R17, RZ, 0x7610, R17 ;  /* 0x00007610ff117816 */ /* 0x000fc40000000011 */
[----:B------:R-:W-:Y:S01]  /*8b30*/  PRMT R21, RZ, 0x7610, R21 ;  /* 0x00007610ff157816 */ /* 0x000fe20000000015 */
[----:B------:R-:W2:Y:S01]  /*8b40*/  @!P3 LDG.E.U16 R4, desc[UR22][R36.64] ;  /* 0x000000162404b981 */ /* 0x000ea2000c1e1500 */
[----:B------:R-:W-:Y:S02]  /*8b50*/  PRMT R25, RZ, 0x7610, R25 ;  /* 0x00007610ff197816 */ /* 0x000fe40000000019 */
[----:B------:R-:W-:Y:S01]  /*8b60*/  PRMT R29, RZ, 0x7610, R29 ;  /* 0x00007610ff1d7816 */ /* 0x000fe2000000001d */
[----:B------:R-:W3:Y:S01]  /*8b70*/  @!P3 LDG.E.U16 R8, desc[UR22][R44.64] ;  /* 0x000000162c08b981 */ /* 0x000ee2000c1e1500 */
[----:B------:R-:W-:Y:S02]  /*8b80*/  PRMT R33, RZ, 0x7610, R33 ;  /* 0x00007610ff217816 */ /* 0x000fe40000000021 */
[----:B------:R-:W-:Y:S01]  /*8b90*/  PRMT R6, RZ, 0x7610, R6 ;  /* 0x00007610ff067816 */ /* 0x000fe20000000006 */
[----:B------:R-:W4:Y:S01]  /*8ba0*/  @!P3 LDG.E.U16 R12, desc[UR22][R52.64] ;  /* 0x00000016340cb981 */ /* 0x000f22000c1e1500 */
[----:B------:R-:W-:-:S02]  /*8bb0*/  PRMT R10, RZ, 0x7610, R10 ;  /* 0x00007610ff0a7816 */ /* 0x000fc4000000000a */
[----:B------:R-:W-:Y:S01]  /*8bc0*/  PRMT R14, RZ, 0x7610, R14 ;  /* 0x00007610ff0e7816 */ /* 0x000fe2000000000e */
[----:B------:R-:W4:Y:S01]  /*8bd0*/  @!P3 LDG.E.U16 R16, desc[UR22][R60.64] ;  /* 0x000000163c10b981 */ /* 0x000f22000c1e1500 */
[----:B------:R-:W-:Y:S02]  /*8be0*/  PRMT R18, RZ, 0x7610, R18 ;  /* 0x00007610ff127816 */ /* 0x000fe40000000012 */
[----:B------:R-:W-:Y:S01]  /*8bf0*/  PRMT R22, RZ, 0x7610, R22 ;  /* 0x00007610ff167816 */ /* 0x000fe20000000016 */
[----:B------:R-:W4:Y:S01]  /*8c00*/  @!P3 LDG.E.U16 R20, desc[UR22][R68.64] ;  /* 0x000000164414b981 */ /* 0x000f22000c1e1500 */
        /* <DEDUP_REMOVED lines=15> */
[----:B------:R-:W-:-:S03]  /*8d00*/  PRMT R35, RZ, 0x7610, R35 ;  /* 0x00007610ff237816 */ /* 0x000fc60000000023 */
[----:B------:R-:W4:Y:S04]  /*8d10*/  @!P3 LDG.E.U16 R13, desc[UR22][R54.64] ;  /* 0x00000016360db981 */ /* 0x000f28000c1e1500 */
        /* <DEDUP_REMOVED lines=20> */
[----:B------:R-:W4:Y:S01]  /*8e60*/  @!P3 LDG.E.U16 R35, desc[UR22][R98.64] ;  /* 0x000000166223b981 */ /* 0x000f22000c1e1500 */
[----:B------:R-:W-:Y:S01]  /*8e70*/  SHF.R.S32.HI R122, RZ, 0x6, R3 ;  /* 0x00000006ff7a7819 */ /* 0x000fe20000011403 */
[----:B------:R-:W-:-:S03]  /*8e80*/  IMAD.SHL.U32 R120, R3, 0x2, RZ ;  /* 0x0000000203787824 */ /* 0x000fc600078e00ff */
[----:B------:R-:W-:-:S04]  /*8e90*/  SGXT R122, R122, 0x1 ;  /* 0x000000017a7a781a */ /* 0x000fc80000000200 */
[----:B------:R-:W-:-:S04]  /*8ea0*/  LOP3.LUT R217, R122, 0x90, RZ, 0xc0, !PT ;  /* 0x000000907ad97812 */ /* 0x000fc800078ec0ff */
[----:B------:R-:W-:Y:S01]  /*8eb0*/  LOP3.LUT R217, R217, 0x7e, R120, 0x78, !PT ;  /* 0x0000007ed9d97812 */ /* 0x000fe200078e7878 */
[----:B------:R-:W-:Y:S03]  /*8ec0*/  BAR.SYNC.DEFER_BLOCKING 0x0 ;  /* 0x0000000000007b1d */ /* 0x000fe60000010000 */
[C---:B------:R-:W-:Y:S02]  /*8ed0*/  LOP3.LUT R120, R217.reuse, 0x20, RZ, 0x3c, !PT ;  /* 0x00000020d9787812 */ /* 0x040fe400078e3cff */
[----:B------:R-:W-:Y:S01]  /*8ee0*/  LOP3.LUT R219, R217, 0x40, RZ, 0x3c, !PT ;  /* 0x00000040d9db7812 */ /* 0x000fe200078e3cff */
[----:B------:R-:W-:-:S04]  /*8ef0*/  ULEA UR6, UR20, UR9, 0x3 ;  /* 0x0000000914067291 */ /* 0x000fc8000f8e18ff */
[----:B------:R-:W-:Y:S01]  /*8f00*/  UIADD3 UR6, UPT, UPT, UR6, 0x4000, URZ ;  /* 0x0000400006067890 */ /* 0x000fe2000fffe0ff */
[----:B--2---:R0:W-:Y:S04]  /*8f10*/  STS.U16 [R217+UR9+0x2000], R4 ;  /* 0x00200004d9007988 */ /* 0x0041e80008000409 */
[----:B---3--:R1:W-:Y:S04]  /*8f20*/  STS.U16 [R217+UR9+0x2400], R8 ;  /* 0x00240008d9007988 */ /* 0x0083e80008000409 */
[----:B----4-:R1:W-:Y:S01]  /*8f30*/  STS.U16 [R217+UR9+0x2800], R12 ;  /* 0x0028000cd9007988 */ /* 0x0103e20008000409 */
[----:B0-----:R-:W-:-:S03]  /*8f40*/  LOP3.LUT R4, R217, 0x60, RZ, 0x3c, !PT ;  /* 0x00000060d9047812 */ /* 0x001fc600078e3cff */
        /* <DEDUP_REMOVED lines=30> */
[----:B0-----:R-:W0:Y:S02]  /*9130*/  FENCE.VIEW.ASYNC.S ;  /* 0x00000000000073c6 */ /* 0x001e240000000000 */
[----:B0-----:R-:W-:Y:S06]  /*9140*/  BAR.SYNC.DEFER_BLOCKING 0x0 ;  /* 0x0000000000007b1d */ /* 0x001fec0000010000 */
[----:B------:R-:W-:Y:S05]  /*9150*/  @P0 BRA `(.L_x_10) ;  /* 0x0000000000540947 */ /* 0x000fea0003800000 */
[----:B------:R-:W-:Y:S02]  /*9160*/  UIADD3 UR21, UPT, UPT, UR8, 0x48, URZ ;  /* 0x0000004808157890 */ /* 0x000fe4000fffe0ff */
[----:B------:R-:W-:Y:S02]  /*9170*/  UIADD3 UR30, UPT, UPT, UR8, 0x50, URZ ;  /* 0x00000050081e7890 */ /* 0x000fe4000fffe0ff */
[----:B------:R-:W-:Y:S01]  /*9180*/  UIADD3 UR31, UPT, UPT, UR8, 0x58, URZ ;  /* 0x00000058081f7890 */ /* 0x000fe2000fffe0ff */
[----:B------:R-:W-:Y:S01]  /*9190*/  UMOV UR16, 0x0 ;  /* 0x0000000000107882 */ /* 0x000fe20000000000 */
[----:B------:R-:W-:Y:S01]  /*91a0*/  UMOV UR17, 0x8100010 ;  /* 0x0810001000117882 */ /* 0x000fe20000000000 */
[----:B------:R-:W-:Y:S01]  /*91b0*/  UMOV UR12, UR18 ;  /* 0x00000012000c7c82 */ /* 0x000fe20008000000 */
[----:B------:R-:W-:Y:S01]  /*91c0*/  UMOV UR13, 0x40004040 ;  /* 0x40004040000d7882 */ /* 0x000fe20000000000 */
[----:B------:R-:W-:Y:S01]  /*91d0*/  UMOV UR28, 0x0 ;  /* 0x00000000001c7882 */ /* 0x000fe20000000000 */
[----:B------:R-:W-:Y:S01]  /*91e0*/  UMOV UR29, 0x8100010 ;  /* 0x08100010001d7882 */ /* 0x000fe20000000000 */
[----:B------:R-:W-:Y:S01]  /*91f0*/  UMOV UR32, 0x0 ;  /* 0x0000000000207882 */ /* 0x000fe20000000000 */
[----:B------:R-:W-:Y:S01]  /*9200*/  UMOV UR33, 0x8100010 ;  /* 0x0810001000217882 */ /* 0x000fe20000000000 */
[----:B------:R-:W-:Y:S01]  /*9210*/  UMOV UR7, URZ ;  /* 0x000000ff00077c82 */ /* 0x000fe20008000000 */
[----:B------:R0:W-:Y:S01]  /*9220*/  UTCHMMA tmem[UR11], gdesc[UR12], tmem[UR8], tmem[UR16], idesc[UR17], UPT ;  /* 0x00ff100c0b0079ea */ /* 0x0001e2000b800008 */
        /* <DEDUP_REMOVED lines=8> */
.L_x_10:
[----:B------:R-:W-:Y:S01]  /*92b0*/  UIADD3 UR20, UPT, UPT, UR20, 0x1, URZ ;  /* 0x0000000114147890 */ /* 0x000fe2000fffe0ff */
[----:B------:R-:W-:Y:S01]  /*92c0*/  IMAD.WIDE R114, R118, 0x2, R114 ;  /* 0x0000000276727825 */ /* 0x000fe200078e0272 */
[----:B------:R-:W-:Y:S02]  /*92d0*/  UIADD3 UR19, UPT, UPT, UR19, -0x1, URZ ;  /* 0xffffffff13137890 */ /* 0x000fe4000fffe0ff */
[----:B------:R-:W-:Y:S01]  /*92e0*/  UISETP.GT.AND UP1, UPT, UR20, 0x1, UPT ;  /* 0x000000011400788c */ /* 0x000fe2000bf24270 */
[----:B------:R-:W-:-:S03]  /*92f0*/  VIADD R111, R111, 0xffffffc0 ;  /* 0xffffffc06f6f7836 */ /* 0x000fc60000000000 */
[----:B0-----:R-:W-:Y:S02]  /*9300*/  USEL UR4, URZ, 0x1, !UP1 ;  /* 0x00000001ff047887 */ /* 0x001fe4000c800000 */
[----:B------:R-:W-:Y:S02]  /*9310*/  USEL UR20, UR20, URZ, !UP1 ;  /* 0x000000ff14147287 */ /* 0x000fe4000c800000 */
[----:B------:R-:W-:Y:S02]  /*9320*/  UISETP.NE.U32.AND UP1, UPT, UR19, URZ, UPT ;  /* 0x000000ff1300728c */ /* 0x000fe4000bf25070 */
[----:B------:R-:W-:-:S03]  /*9330*/  ULOP3.LUT UR7, UR5, UR4, URZ, 0x3c, !UPT ;  /* 0x0000000405077292 */ /* 0x000fc6000f8e3cff */
[----:B------:R-:W-:-:S04]  /*9340*/  UMOV UR4, UR5 ;  /* 0x0000000500047c82 */ /* 0x000fc80008000000 */
[----:B------:R-:W-:Y:S01]  /*9350*/  UMOV UR5, UR7 ;  /* 0x0000000700057c82 */ /* 0x000fe20008000000 */
[----:B------:R-:W-:Y:S05]  /*9360*/  BRA.U UP1, `(.L_x_11) ;  /* 0xffffffd501947547 */ /* 0x000fea000b83ffff */
.L_x_8:
[----:B------:R-:W0:Y:S01]  /*9370*/  LDCU UR5, c[0x0][0x3a0] ;  /* 0x00007400ff0577ac */ /* 0x000e220008000800 */
[----:B------:R-:W2:Y:S01]  /*9380*/  LDCU UR7, c[0x0][0x3b4] ;  /* 0x00007680ff0777ac */ /* 0x000ea20008000800 */
[----:B------:R-:W3:Y:S01]  /*9390*/  LDCU UR11, c[0x0][0x3b8] ;  /* 0x00007700ff0b77ac */ /* 0x000ee20008000800 */
[----:B------:R-:W4:Y:S01]  /*93a0*/  LDCU.128 UR12, c[0x0][0x390] ;  /* 0x00007200ff0c77ac */ /* 0x000f220008000c00 */
[----:B0-----:R-:W-:-:S04]  /*93b0*/  UIADD3 UR5, UPT, UPT, UR5, 0x3f, URZ ;  /* 0x0000003f05057890 */ /* 0x001fc8000fffe0ff */
[----:B------:R-:W-:-:S09]  /*93c0*/  UISETP.GE.AND UP1, UPT, UR5, 0x40, UPT ;  /* 0x000000400500788c */ /* 0x000fd2000bf26270 */
[----:B--234-:R-:W-:Y:S05]  /*93d0*/  BRA.U !UP1, `(.L_x_12) ;  /* 0x0000000109107547 */ /* 0x01cfea000b800000 */
[----:B------:R-:W-:-:S06]  /*93e0*/  USHF.L.U32 UR4, UR4, 0x1f, URZ ;  /* 0x0000001f04047899 */ /* 0x000fcc00080006ff */
[----:B------:R-:W-:-:S04]  /*93f0*/  IMAD.U32 R3, RZ, RZ, UR4 ;  /* 0x00000004ff037e24 */ /* 0x000fc8000f8e00ff */
[----:B------:R-:W0:Y:S02]  /*9400*/  SYNCS.PHASECHK.TRANS64.TRYWAIT P0, [UR6], R3 ;  /* 0x00000003ff0075a7 */ /* 0x000e240008001106 */
[----:B0-----:R-:W-:Y:S05]  /*9410*/  @!P0 BRA `(.L_x_13) ;  /* 0x0000001c00e08947 */ /* 0x001fea0003800000 */
.L_x_12:
[----:B------:R-:W-:Y:S01]  /*9420*/  BAR.SYNC.DEFER_BLOCKING 0x0 ;  /* 0x0000000000007b1d */ /* 0x000fe20000010000 */
[----:B------:R-:W-:Y:S01]  /*9430*/  IMAD R69, R0, UR11, RZ ;  /* 0x0000000b00457c24 */ /* 0x000fe2000f8e02ff */
[C---:B------:R-:W-:Y:S01]  /*9440*/  ISETP.GE.AND P0, PT, R2.reuse, UR14, PT ;  /* 0x0000000e02007c0c */ /* 0x040fe2000bf06270 */
[----:B------:R-:W-:Y:S02]  /*9450*/  IMAD R3, R2, UR7, RZ ;  /* 0x0000000702037c24 */ /* 0x000fe4000f8e02ff */
[----:B------:R-:W-:Y:S02]  /*9460*/  VIADD R71, R69, UR11 ;  /* 0x0000000b45477c36 */ /* 0x000fe40008000000 */
[C---:B------:R-:W-:Y:S01]  /*9470*/  VIADD R68, R0.reuse, 0x3 ;  /* 0x0000000300447836 */ /* 0x040fe20000000000 */
[----:B------:R-:W-:Y:S01]  /*9480*/  LEA R2, P2, R3, UR12, 0x1 ;  /* 0x0000000c03027c11 */ /* 0x000fe2000f8408ff */
[----:B------:R-:W-:Y:S02]  /*9490*/  VIADD R73, R71, UR11 ;  /* 0x0000000b47497c36 */ /* 0x000fe40008000000 */
[----:B------:R-:W-:Y:S01]  /*94a0*/  VIADD R70, R0, 0x2 ;  /* 0x0000000200467836 */ /* 0x000fe20000000000 */
[----:B------:R-:W-:Y:S01]  /*94b0*/  LEA.HI.X.SX32 R3, R3, UR13, 0x1, P2 ;  /* 0x0000000d03037c11 */ /* 0x000fe200090f0eff */
[----:B------:R-:W-:Y:S01]  /*94c0*/  VIADD R75, R73, UR11 ;  /* 0x0000000b494b7c36 */ /* 0x000fe20008000000 */
[----:B------:R-:W-:Y:S01]  /*94d0*/  ISETP.LT.AND P3, PT, R68, UR15, !P0 ;  /* 0x0000000f44007c0c */ /* 0x000fe2000c761270 */
[----:B------:R-:W-:Y:S01]  /*94e0*/  VIADD R72, R0, 0x1 ;  /* 0x0000000100487836 */ /* 0x000fe20000000000 */
[----:B------:R-:W-:Y:S01]  /*94f0*/  LEA R68, P5, R71, R2, 0x1 ;  /* 0x0000000247447211 */ /* 0x000fe200078a08ff */
[----:B------:R-:W-:Y:S01]  /*9500*/  VIADD R77, R75, UR11 ;  /* 0x0000000b4b4d7c36 */ /* 0x000fe20008000000 */
[----:B------:R-:W-:Y:S01]  /*9510*/  ISETP.LT.AND P6, PT, R70, UR15, !P0 ;  /* 0x0000000f46007c0c */ /* 0x000fe2000c7c1270 */
[----:B------:R-:W-:Y:S01]  /*9520*/  VIADD R87, R0, 0x4 ;  /* 0x0000000400577836 */ /* 0x000fe20000000000 */
[----:B------:R-:W-:Y:S01]  /*9530*/  ISETP.LT.AND P4, PT, R72, UR15, !P0 ;  /* 0x0000000f48007c0c */ /* 0x000fe2000c781270 */
[----:B------:R-:W-:-:S02]  /*9540*/  VIADD R79, R77, UR11 ;  /* 0x0000000b4d4f7c36 */ /* 0x000fc40008000000 */
[----:B------:R-:W-:Y:S01]  /*9550*/  VIADD R86, R0, 0x5 ;  /* 0x0000000500567836 */ /* 0x000fe20000000000 */
[----:B------:R-:W0:Y:S02]  /*9560*/  @!P1 SYNCS.CCTL.IV [UR9+0x4000] ;  /* 0x00400000ff0099b1 */ /* 0x000e240008000009 */
[----:B0-----:R-:W-:Y:S01]  /*9570*/  BAR.SYNC.DEFER_BLOCKING 0x0 ;  /* 0x0000000000007b1d */ /* 0x001fe20000010000 */
[----:B------:R-:W-:-:S04]  /*9580*/  VIADD R81, R79, UR11 ;  /* 0x0000000b4f517c36 */ /* 0x000fc80008000000 */
[----:B------:R-:W-:Y:S01]  /*9590*/  VIADD R83, R81, UR11 ;  /* 0x0000000b51537c36 */ /* 0x000fe20008000000 */
[----:B-1----:R-:W0:Y:S03]  /*95a0*/  LDTM.x64 R4, tmem[UR10] ;  /* 0x0000000a000479ee */ /* 0x002e260008340000 */
[----:B------:R-:W-:Y:S01]  /*95b0*/  VIADD R84, R83, UR11 ;  /* 0x0000000b53547c36 */ /* 0x000fe20008000000 */
[----:B------:R-:W1:Y:S01]  /*95c0*/  @!P1 SYNCS.CCTL.IV [UR9+0x4008] ;  /* 0x00400800ff0099b1 */ /* 0x000e620008000009 */
[----:B------:R-:W-:Y:S01]  /*95d0*/  ISETP.LT.AND P1, PT, R0, UR15, !P0 ;  /* 0x0000000f00007c0c */ /* 0x000fe2000c721270 */
[----:B------:R-:W-:Y:S01]  /*95e0*/  NOP ;  /* 0x0000000000007918 */ /* 0x000fe20000000000 */
[----:B0-----:R-:W-:Y:S02]  /*95f0*/  F2FP.F16.F32.PACK_AB R85, R5, R4 ;  /* 0x000000040555723e */ /* 0x001fe400000000ff */
[----:B------:R-:W-:-:S02]  /*9600*/  LEA R4, P2, R69, R2, 0x1 ;  /* 0x0000000245047211 */ /* 0x000fc400078408ff */
[----:B------:R-:W-:Y:S01]  /*9610*/  F2FP.F16.F32.PACK_AB R6, R7, R6 ;  /* 0x000000060706723e */ /* 0x000fe200000000ff */
[----:B------:R-:W-:Y:S01]  /*9620*/  VIADD R7, R0, 0x7 ;  /* 0x0000000700077836 */ /* 0x000fe20000000000 */
[-C--:B------:R-:W-:Y:S02]  /*9630*/  LEA.HI.X.SX32 R5, R69, R3.reuse, 0x1, P2 ;  /* 0x0000000345057211 */ /* 0x080fe400010f0eff */
[-C--:B------:R-:W-:Y:S02]  /*9640*/  LEA R70, P2, R73, R2.reuse, 0x1 ;  /* 0x0000000249467211 */ /* 0x080fe400078408ff */
[-C--:B------:R-:W-:Y:S01]  /*9650*/  LEA.HI.X.SX32 R69, R71, R3.reuse, 0x1, P5 ;  /* 0x0000000347457211 */ /* 0x080fe200028f0eff */
[----:B------:R0:W-:Y:S01]  /*9660*/  @P1 STG.E.U16 desc[UR22][R4.64], R85 ;  /* 0x0000005504001986 */ /* 0x0001e2000c101516 */
[----:B------:R-:W-:Y:S02]  /*9670*/  LEA R72, P5, R75, R2, 0x1 ;  /* 0x000000024b487211 */ /* 0x000fe400078a08ff */
[----:B------:R-:W-:-:S02]  /*9680*/  LEA.HI.X.SX32 R71, R73, R3, 0x1, P2 ;  /* 0x0000000349477211 */ /* 0x000fc400010f0eff */
[-C--:B------:R-:W-:Y:S02]  /*9690*/  LEA R74, P2, R77, R2.reuse, 0x1 ;  /* 0x000000024d4a7211 */ /* 0x080fe400078408ff */
[-C--:B------:R-:W-:Y:S02]  /*96a0*/  LEA.HI.X.SX32 R73, R75, R3.reuse, 0x1, P5 ;  /* 0x000000034b497211 */ /* 0x080fe400028f0eff */
[-C--:B------:R-:W-:Y:S02]  /*96b0*/  LEA R76, P5, R79, R2.reuse, 0x1 ;  /* 0x000000024f4c7211 */ /* 0x080fe400078a08ff */
[-C--:B------:R-:W-:Y:S01]  /*96c0*/  LEA.HI.X.SX32 R75, R77, R3.reuse, 0x1, P2 ;  /* 0x000000034d4b7211 */ /* 0x080fe200010f0eff */
[----:B0-----:R-:W-:Y:S01]  /*96d0*/  VIADD R4, R0, 0x9 ;  /* 0x0000000900047836 */ /* 0x001fe20000000000 */
[----:B------:R-:W-:Y:S02]  /*96e0*/  LEA R78, P2, R81, R2, 0x1 ;  /* 0x00000002514e7211 */ /* 0x000fe400078408ff */
[----:B------:R-:W-:-:S02]  /*96f0*/  LEA.HI.X.SX32 R77, R79, R3, 0x1, P5 ;  /* 0x000000034f4d7211 */ /* 0x000fc400028f0eff */
[-C--:B------:R-:W-:Y:S02]  /*9700*/  LEA R80, P5, R83, R2.reuse, 0x1 ;  /* 0x0000000253507211 */ /* 0x080fe400078a08ff */
[-C--:B------:R-:W-:Y:S02]  /*9710*/  LEA.HI.X.SX32 R79, R81, R3.reuse, 0x1, P2 ;  /* 0x00000003514f7211 */ /* 0x080fe400010f0eff */
[----:B------:R-:W-:Y:S02]  /*9720*/  LEA.HI.X.SX32 R81, R83, R3, 0x1, P5 ;  /* 0x0000000353517211 */ /* 0x000fe400028f0eff */
[----:B------:R-:W-:Y:S02]  /*9730*/  ISETP.LT.AND P5, PT, R87, UR15, !P0 ;  /* 0x0000000f57007c0c */ /* 0x000fe4000c7a1270 */
[----:B------:R-:W-:Y:S02]  /*9740*/  PRMT R5, R85, 0x7632, R5 ;  /* 0x0000763255057816 */ /* 0x000fe40000000005 */
[----:B------:R-:W-:-:S02]  /*9750*/  LEA R82, P2, R84, R2, 0x1 ;  /* 0x0000000254527211 */ /* 0x000fc400078408ff */
[----:B------:R-:W-:Y:S01]  /*9760*/  F2FP.F16.F32.PACK_AB R8, R9, R8 ;  /* 0x000000080908723e */ /* 0x000fe200000000ff */
[----:B------:R0:W-:Y:S01]  /*9770*/  @P4 STG.E.U16 desc[UR22][R68.64], R5 ;  /* 0x0000000544004986 */ /* 0x0001e2000c101516 */
[----:B------:R-:W-:Y:S02]  /*9780*/  PRMT R9, R6, 0x7632, R9 ;  /* 0x0000763206097816 */ /* 0x000fe40000000009 */
[-C--:B------:R-:W-:Y:S01]  /*9790*/  LEA.HI.X.SX32 R83, R84, R3.reuse, 0x1, P2 ;  /* 0x0000000354537211 */ /* 0x080fe200010f0eff */
[----:B------:R2:W-:Y:S01]  /*97a0*/  @P6 STG.E.U16 desc[UR22][R70.64], R6 ;  /* 0x0000000646006986 */ /* 0x0005e2000c101516 */
[----:B------:R-:W-:Y:S01]  /*97b0*/  ISETP.LT.AND P2, PT, R86, UR15, !P0 ;  /* 0x0000000f56007c0c */ /* 0x000fe2000c741270 */
[----:B------:R-:W-:Y:S01]  /*97c0*/  VIADD R86, R0, 0x6 ;  /* 0x0000000600567836 */ /* 0x000fe20000000000 */
[----:B------:R-:W-:Y:S01]  /*97d0*/  ISETP.LT.AND P4, PT, R7, UR15, !P0 ;  /* 0x0000000f07007c0c */ /* 0x000fe2000c781270 */
[----:B------:R3:W-:Y:S01]  /*97e0*/  @P3 STG.E.U16 desc[UR22][R72.64], R9 ;  /* 0x0000000948003986 */ /* 0x0007e2000c101516 */
[----:B------:R-:W-:Y:S01]  /*97f0*/  ISETP.LT.AND P3, PT, R4, UR15, !P0 ;  /* 0x0000000f04007c0c */ /* 0x000fe2000c761270 */
[----:B------:R-:W-:Y:S01]  /*9800*/  VIADD R4, R0, 0xa ;  /* 0x0000000a00047836 */ /* 0x000fe20000000000 */
[----:B------:R-:W-:Y:S01]  /*9810*/  ISETP.LT.AND P1, PT, R86, UR15, !P0 ;  /* 0x0000000f56007c0c */ /* 0x000fe2000c721270 */
[----:B------:R-:W-:Y:S01]  /*9820*/  @P5 STG.E.U16 desc[UR22][R74.64], R8 ;  /* 0x000000084a005986 */ /* 0x000fe2000c101516 */
[----:B0-----:R-:W-:Y:S01]  /*9830*/  PRMT R5, R8, 0x7632, R5 ;  /* 0x0000763208057816 */ /* 0x001fe20000000005 */
[----:B------:R-:W-:Y:S01]  /*9840*/  VIADD R7, R0, 0x8 ;  /* 0x0000000800077836 */ /* 0x000fe20000000000 */
[----:B------:R-:W-:Y:S01]  /*9850*/  ISETP.LT.AND P5, PT, R4, UR15, !P0 ;  /* 0x0000000f04007c0c */ /* 0x000fe2000c7a1270 */
[----:B------:R-:W-:Y:S01]  /*9860*/  VIADD R4, R0, 0xb ;  /* 0x0000000b00047836 */ /* 0x000fe20000000000 */
[----:B------:R-:W-:Y:S01]  /*9870*/  F2FP.F16.F32.PACK_AB R10, R11, R10 ;  /* 0x0000000a0b0a723e */ /* 0x000fe200000000ff */
[----:B------:R0:W-:Y:S01]  /*9880*/  @P2 STG.E.U16 desc[UR22][R76.64], R5 ;  /* 0x000000054c002986 */ /* 0x0001e2000c101516 */
[----:B------:R-:W-:Y:S01]  /*9890*/  VIADD R84, R84, UR11 ;  /* 0x0000000b54547c36 */ /* 0x000fe20008000000 */
[----:B------:R-:W-:Y:S01]  /*98a0*/  ISETP.LT.AND P6, PT, R7, UR15, !P0 ;  /* 0x0000000f07007c0c */ /* 0x000fe2000c7c1270 */
[----:B--2---:R-:W-:Y:S01]  /*98b0*/  VIADD R6, R0, 0xd ;  /* 0x0000000d00067836 */ /* 0x004fe20000000000 */
[----:B------:R-:W-:Y:S01]  /*98c0*/  ISETP.LT.AND P2, PT, R4, UR15, !P0 ;  /* 0x0000000f04007c0c */ /* 0x000fe2000c741270 */
[----:B------:R-:W-:Y:S01]  /*98d0*/  VIADD R4, R0, 0xc ;  /* 0x0000000c00047836 */ /* 0x000fe20000000000 */
[----:B---3--:R-:W-:Y:S01]  /*98e0*/  PRMT R9, R10, 0x7632, R9 ;  /* 0x000076320a097816 */ /* 0x008fe20000000009 */
[----:B------:R2:W-:Y:S01]  /*98f0*/  @P1 STG.E.U16 desc[UR22][R78.64], R10 ;  /* 0x0000000a4e001986 */ /* 0x0005e2000c101516 */
[----:B------:R-:W-:Y:S01]  /*9900*/  F2FP.F16.F32.PACK_AB R12, R13, R12 ;  /* 0x0000000c0d0c723e */ /* 0x000fe200000000ff */
[----:B------:R-:W-:Y:S01]  /*9910*/  VIADD R7, R0, 0xe ;  /* 0x0000000e00077836 */ /* 0x000fe20000000000 */
[----:B------:R-:W-:Y:S01]  /*9920*/  ISETP.LT.AND P1, PT, R4, UR15, !P0 ;  /* 0x0000000f04007c0c */ /* 0x000fe2000c721270 */
[----:B------:R3:W-:Y:S01]  /*9930*/  @P4 STG.E.U16 desc[UR22][R80.64], R9 ;  /* 0x0000000950004986 */ /* 0x0007e2000c101516 */
[----:B------:R-:W-:Y:S01]  /*9940*/  LEA R4, P4, R84, R2, 0x1 ;  /* 0x0000000254047211 */ /* 0x000fe200078808ff */
[----:B------:R-:W-:Y:S01]  /*9950*/  VIADD R11, R0, 0xf ;  /* 0x0000000f000b7836 */ /* 0x000fe20000000000 */
[----:B------:R-:W-:Y:S01]  /*9960*/  PRMT R13, R12, 0x7632, R13 ;  /* 0x000076320c0d7816 */ /* 0x000fe2000000000d */
[----:B------:R-:W-:Y:S01]  /*9970*/  @P6 STG.E.U16 desc[UR22][R82.64], R12 ;  /* 0x0000000c52006986 */ /* 0x000fe2000c101516 */
[C---:B0-----:R-:W-:Y:S01]  /*9980*/  LEA.HI.X.SX32 R5, R84.reuse, R3, 0x1, P4 ;  /* 0x0000000354057211 */ /* 0x041fe200020f0eff */
[----:B------:R-:W-:Y:S01]  /*9990*/  VIADD R84, R84, UR11 ;  /* 0x0000000b54547c36 */ /* 0x000fe20008000000 */
[----:B------:R-:W-:-:S02]  /*99a0*/  ISETP.LT.AND P4, PT, R6, UR15, !P0 ;  /* 0x0000000f06007c0c */ /* 0x000fc4000c781270 */
[----:B------:R-:W-:Y:S01]  /*99b0*/  F2FP.F16.F32.PACK_AB R14, R15, R14 ;  /* 0x0000000e0f0e723e */ /* 0x000fe200000000ff */
[C---:B--2---:R-:W-:Y:S01]  /*99c0*/  VIADD R10, R84.reuse, UR11 ;  /* 0x0000000b540a7c36 */ /* 0x044fe20008000000 */
[CC--:B------:R-:W-:Y:S01]  /*99d0*/  LEA R6, P6, R84.reuse, R2.reuse, 0x1 ;  /* 0x0000000254067211 */ /* 0x0c0fe200078c08ff */
[----:B------:R0:W-:Y:S01]  /*99e0*/  @P3 STG.E.U16 desc[UR22][R4.64], R13 ;  /* 0x0000000d04003986 */ /* 0x0001e2000c101516 */
[----:B------:R-:W-:Y:S02]  /*99f0*/  ISETP.LT.AND P3, PT, R7, UR15, !P0 ;  /* 0x0000000f07007c0c */ /* 0x000fe4000c761270 */
[-C--:B------:R-:W-:Y:S02]  /*9a00*/  LEA.HI.X.SX32 R7, R84, R3.reuse, 0x1, P6 ;  /* 0x0000000354077211 */ /* 0x080fe400030f0eff */
[----:B------:R-:W-:Y:S02]  /*9a10*/  LEA R8, P6, R10, R2, 0x1 ;  /* 0x000000020a087211 */ /* 0x000fe400078c08ff */
[----:B------:R-:W-:Y:S01]  /*9a20*/  PRMT R15, R14, 0x7632, R15 ;  /* 0x000076320e0f7816 */ /* 0x000fe2000000000f */
[----:B------:R2:W-:Y:S01]  /*9a30*/  @P5 STG.E.U16 desc[UR22][R6.64], R14 ;  /* 0x0000000e06005986 */ /* 0x0005e2000c101516 */
[C---:B---3--:R-:W-:Y:S01]  /*9a40*/  LEA.HI.X.SX32 R9, R10.reuse, R3, 0x1, P6 ;  /* 0x000000030a097211 */ /* 0x048fe200030f0eff */
[----:B------:R-:W-:Y:S01]  /*9a50*/  VIADD R10, R10, UR11 ;  /* 0x0000000b0a0a7c36 */ /* 0x000fe20008000000 */
[----:B------:R-:W-:Y:S01]  /*9a60*/  ISETP.LT.AND P5, PT, R11, UR15, !P0 ;  /* 0x0000000f0b007c0c */ /* 0x000fe2000c7a1270 */
[----:B0-----:R-:W-:Y:S01]  /*9a70*/  VIADD R5, R0, 0x10 ;  /* 0x0000001000057836 */ /* 0x001fe20000000000 */
[----:B------:R-:W-:Y:S01]  /*9a80*/  F2FP.F16.F32.PACK_AB R16, R17, R16 ;  /* 0x000000101110723e */ /* 0x000fe200000000ff */
[C---:B------:R-:W-:Y:S01]  /*9a90*/  VIADD R12, R10.reuse, UR11 ;  /* 0x0000000b0a0c7c36 */ /* 0x040fe20008000000 */
[----:B------:R-:W-:Y:S01]  /*9aa0*/  LEA R4, P6, R10, R2, 0x1 ;  /* 0x000000020a047211 */ /* 0x000fe200078c08ff */
[----:B------:R0:W-:Y:S01]  /*9ab0*/  @P2 STG.E.U16 desc[UR22][R8.64], R15 ;  /* 0x0000000f08002986 */ /* 0x0001e2000c101516 */
[----:B------:R-:W-:-:S02]  /*9ac0*/  ISETP.LT.AND P2, PT, R5, UR15, !P0 ;  /* 0x0000000f05007c0c */ /* 0x000fc4000c741270 */
[-C--:B------:R-:W-:Y:S01]  /*9ad0*/  LEA.HI.X.SX32 R5, R10, R3.reuse, 0x1, P6 ;  /* 0x000000030a057211 */ /* 0x080fe200030f0eff */
[----:B--2---:R-:W-:Y:S01]  /*9ae0*/  VIADD R6, R0, 0x11 ;  /* 0x0000001100067836 */ /* 0x004fe20000000000 */
[----:B------:R-:W-:Y:S01]  /*9af0*/  LEA R10, P6, R12, R2, 0x1 ;  /* 0x000000020c0a7211 */ /* 0x000fe200078c08ff */
[----:B------:R-:W-:Y:S01]  /*9b00*/  VIADD R7, R0, 0x12 ;  /* 0x0000001200077836 */ /* 0x000fe20000000000 */
[----:B------:R-:W-:Y:S01]  /*9b10*/  F2FP.F16.F32.PACK_AB R18, R19, R18 ;  /* 0x000000121312723e */ /* 0x000fe200000000ff */
[----:B------:R2:W-:Y:S01]  /*9b20*/  @P1 STG.E.U16 desc[UR22][R4.64], R16 ;  /* 0x0000001004001986 */ /* 0x0005e2000c101516 */
[C---:B------:R-:W-:Y:S01]  /*9b30*/  LEA.HI.X.SX32 R11, R12.reuse, R3, 0x1, P6 ;  /* 0x000000030c0b7211 */ /* 0x040fe200030f0eff */
[----:B------:R-:W-:Y:S01]  /*9b40*/  VIADD R12, R12, UR11 ;  /* 0x0000000b0c0c7c36 */ /* 0x000fe20008000000 */
[----:B------:R-:W-:Y:S02]  /*9b50*/  ISETP.LT.AND P1, PT, R6, UR15, !P0 ;  /* 0x0000000f06007c0c */ /* 0x000fe4000c721270 */
[----:B0-----:R-:W-:Y:S01]  /*9b60*/  PRMT R9, R16, 0x7632, R9 ;  /* 0x0000763210097816 */ /* 0x001fe20000000009 */
[C---:B------:R-:W-:Y:S01]  /*9b70*/  VIADD R13, R12.reuse, UR11 ;  /* 0x0000000b0c0d7c36 */ /* 0x040fe20008000000 */
[----:B------:R-:W-:-:S02]  /*9b80*/  LEA R6, P6, R12, R2, 0x1 ;  /* 0x000000020c067211 */ /* 0x000fc400078c08ff */
[----:B------:R-:W-:Y:S01]  /*9b90*/  F2FP.F16.F32.PACK_AB R20, R21, R20 ;  /* 0x000000141514723e */ /* 0x000fe200000000ff */
[----:B------:R0:W-:Y:S01]  /*9ba0*/  @P4 STG.E.U16 desc[UR22][R10.64], R9 ;  /* 0x000000090a004986 */ /* 0x0001e2000c101516 */
[----:B------:R-:W-:Y:S01]  /*9bb0*/  ISETP.LT.AND P4, PT, R7, UR15, !P0 ;  /* 0x0000000f07007c0c */ /* 0x000fe2000c781270 */
[----:B--2---:R-:W-:Y:S01]  /*9bc0*/  VIADD R4, R0, 0x13 ;  /* 0x0000001300047836 */ /* 0x004fe20000000000 */
[----:B------:R-:W-:Y:S01]  /*9bd0*/  LEA.HI.X.SX32 R7, R12, R3, 0x1, P6 ;  /* 0x000000030c077211 */ /* 0x000fe200030f0eff */
[C---:B------:R-:W-:Y:S01]  /*9be0*/  VIADD R5, R0.reuse, 0x14 ;  /* 0x0000001400057836 */ /* 0x040fe20000000000 */
[----:B------:R-:W-:Y:S01]  /*9bf0*/  LEA R8, P6, R13, R2, 0x1 ;  /* 0x000000020d087211 */ /* 0x000fe200078c08ff */
[----:B------:R-:W-:Y:S01]  /*9c00*/  VIADD R16, R0, 0x3e ;  /* 0x0000003e00107836 */ /* 0x000fe20000000000 */
[----:B------:R-:W-:Y:S01]  /*9c10*/  F2FP.F16.F32.PACK_AB R22, R23, R22 ;  /* 0x000000161716723e */ /* 0x000fe200000000ff */
[----:B------:R2:W-:Y:S01]  /*9c20*/  @P3 STG.E.U16 desc[UR22][R6.64], R18 ;  /* 0x0000001206003986 */ /* 0x0005e2000c101516 */
[----:B------:R-:W-:-:S02]  /*9c30*/  ISETP.LT.AND P3, PT, R4, UR15, !P0 ;  /* 0x0000000f04007c0c */ /* 0x000fc4000c761270 */
[----:B------:R-:W-:Y:S02]  /*9c40*/  F2FP.F16.F32.PACK_AB R24, R25, R24 ;  /* 0x000000181918723e */ /* 0x000fe400000000ff */
[CC--:B0-----:R-:W-:Y:S01]  /*9c50*/  LEA.HI.X.SX32 R9, R13.reuse, R3.reuse, 0x1, P6 ;  /* 0x000000030d097211 */ /* 0x0c1fe200030f0eff */
[----:B------:R-:W-:Y:S01]  /*9c60*/  VIADD R13, R13, UR11 ;  /* 0x0000000b0d0d7c36 */ /* 0x000fe20008000000 */
[----:B------:R-:W-:Y:S02]  /*9c70*/  PRMT R11, R18, 0x7632, R11 ;  /* 0x00007632120b7816 */ /* 0x000fe4000000000b */
[----:B------:R-:W-:Y:S01]  /*9c80*/  F2FP.F16.F32.PACK_AB R26, R27, R26 ;  /* 0x0000001a1b1a723e */ /* 0x000fe200000000ff */
[C---:B------:R-:W-:Y:S01]  /*9c90*/  VIADD R12, R13.reuse, UR11 ;  /* 0x0000000b0d0c7c36 */ /* 0x040fe20008000000 */
[-C--:B------:R-:W-:Y:S01]  /*9ca0*/  LEA R4, P6, R13, R2.reuse, 0x1 ;  /* 0x000000020d047211 */ /* 0x080fe200078c08ff */
[----:B------:R0:W-:Y:S01]  /*9cb0*/  @P5 STG.E.U16 desc[UR22][R8.64], R11 ;  /* 0x0000000b08005986 */ /* 0x0001e2000c101516 */
[----:B------:R-:W-:Y:S01]  /*9cc0*/  ISETP.LT.AND P5, PT, R5, UR15, !P0 ;  /* 0x0000000f05007c0c */ /* 0x000fe2000c7a1270 */
[C---:B--2---:R-:W-:Y:S01]  /*9cd0*/  VIADD R6, R0.reuse, 0x15 ;  /* 0x0000001500067836 */ /* 0x044fe20000000000 */
[----:B------:R-:W-:Y:S01]  /*9ce0*/  LEA.HI.X.SX32 R5, R13, R3, 0x1, P6 ;  /* 0x000000030d057211 */ /* 0x000fe200030f0eff */
[----:B------:R-:W-:Y:S01]  /*9cf0*/  VIADD R7, R0, 0x16 ;  /* 0x0000001600077836 */ /* 0x000fe20000000000 */
[----:B------:R-:W-:-:S02]  /*9d00*/  LEA R10, P6, R12, R2, 0x1 ;  /* 0x000000020c0a7211 */ /* 0x000fc400078c08ff */
[----:B------:R-:W-:Y:S01]  /*9d10*/  F2FP.F16.F32.PACK_AB R28, R29, R28 ;  /* 0x0000001c1d1c723e */ /* 0x000fe200000000ff */
[----:B------:R2:W-:Y:S01]  /*9d20*/  @P2 STG.E.U16 desc[UR22][R4.64], R20 ;  /* 0x0000001404002986 */ /* 0x0005e2000c101516 */
[----:B------:R-:W-:Y:S02]  /*9d30*/  ISETP.LT.AND P2, PT, R6, UR15, !P0 ;  /* 0x0000000f06007c0c */ /* 0x000fe4000c741270 */
        /* <DEDUP_REMOVED lines=9> */
[----:B--2---:R-:W-:Y:S01]  /*9dd0*/  VIADD R4, R0, 0x17 ;  /* 0x0000001700047836 */ /* 0x004fe20000000000 */
        /* <DEDUP_REMOVED lines=87> */
[C---:B0-----:R-:W-:Y:S01]  /*a350*/  LEA.HI.X.SX32 R11, R12.reuse, R3, 0x1, P6 ;  /* 0x000000030c0b7211 */ /* 0x041fe200030f0eff */
[----:B------:R-:W-:Y:S01]  /*a360*/  VIADD R12, R12, UR11 ;  /* 0x0000000b0c0c7c36 */ /* 0x000fe20008000000 */
[----:B------:R-:W-:-:S03]  /*a370*/  PRMT R9, R32, 0x7632, R9 ;  /* 0x0000763220097816 */ /* 0x000fc60000000009 */
[C---:B------:R-:W-:Y:S01]  /*a380*/  VIADD R13, R12.reuse, UR11 ;  /* 0x0000000b0c0d7c36 */ /* 0x040fe20008000000 */
[-C--:B------:R-:W-:Y:S01]  /*a390*/  LEA R6, P6, R12, R2.reuse, 0x1 ;  /* 0x000000020c067211 */ /* 0x080fe200078c08ff */
[----:B------:R0:W-:Y:S01]  /*a3a0*/  @P3 STG.E.U16 desc[UR22][R10.64], R9 ;  /* 0x000000090a003986 */ /* 0x0001e2000c101516 */
[----:B------:R-:W-:Y:S01]  /*a3b0*/  ISETP.LT.AND P3, PT, R7, UR15, !P0 ;  /* 0x0000000f07007c0c */ /* 0x000fe2000c761270 */
[----:B--2---:R-:W-:Y:S01]  /*a3c0*/  VIADD R4, R0, 0x23 ;  /* 0x0000002300047836 */ /* 0x004fe20000000000 */
[----:B------:R-:W-:Y:S01]  /*a3d0*/  LEA.HI.X.SX32 R7, R12, R3, 0x1, P6 ;  /* 0x000000030c077211 */ /* 0x000fe200030f0eff */
[----:B------:R-:W-:Y:S01]  /*a3e0*/  VIADD R5, R0, 0x24 ;  /* 0x0000002400057836 */ /* 0x000fe20000000000 */
[----:B------:R-:W-:-:S03]  /*a3f0*/  LEA R8, P6, R13, R2, 0x1 ;  /* 0x000000020d087211 */ /* 0x000fc600078c08ff */
[----:B------:R2:W-:Y:S01]  /*a400*/  @P5 STG.E.U16 desc[UR22][R6.64], R34 ;  /* 0x0000002206005986 */ /* 0x0005e2000c101516 */
[----:B------:R-:W-:Y:S02]  /*a410*/  ISETP.LT.AND P5, PT, R4, UR15, !P0 ;  /* 0x0000000f04007c0c */ /* 0x000fe4000c7a1270 */
[C---:B0-----:R-:W-:Y:S01]  /*a420*/  LEA.HI.X.SX32 R9, R13.reuse, R3, 0x1, P6 ;  /* 0x000000030d097211 */ /* 0x041fe200030f0eff */
[----:B------:R-:W-:Y:S01]  /*a430*/  VIADD R13, R13, UR11 ;  /* 0x0000000b0d0d7c36 */ /* 0x000fe20008000000 */
[----:B------:R-:W-:-:S03]  /*a440*/  PRMT R11, R34, 0x7632, R11 ;  /* 0x00007632220b7816 */ /* 0x000fc6000000000b */
[C---:B------:R-:W-:Y:S01]  /*a450*/  VIADD R12, R13.reuse, UR11 ;  /* 0x0000000b0d0c7c36 */ /* 0x040fe20008000000 */
[-C--:B------:R-:W-:Y:S01]  /*a460*/  LEA R4, P6, R13, R2.reuse, 0x1 ;  /* 0x000000020d047211 */ /* 0x080fe200078c08ff */
[----:B------:R0:W-:Y:S01]  /*a470*/  @P2 STG.E.U16 desc[UR22][R8.64], R11 ;  /* 0x0000000b08002986 */ /* 0x0001e2000c101516 */
[----:B------:R-:W-:Y:S01]  /*a480*/  ISETP.LT.AND P2, PT, R5, UR15, !P0 ;  /* 0x0000000f05007c0c */ /* 0x000fe2000c741270 */
[C---:B--2---:R-:W-:Y:S01]  /*a490*/  VIADD R6, R0.reuse, 0x25 ;  /* 0x0000002500067836 */ /* 0x044fe20000000000 */
        /* <DEDUP_REMOVED lines=121> */
[CC--:B0-----:R-:W-:Y:S01]  /*ac30*/  LEA.HI.X.SX32 R9, R13.reuse, R3.reuse, 0x1, P6 ;  /* 0x000000030d097211 */ /* 0x0c1fe200030f0eff */
[----:B------:R-:W-:Y:S01]  /*ac40*/  VIADD R13, R13, UR11 ;  /* 0x0000000b0d0d7c36 */ /* 0x000fe20008000000 */
[----:B------:R-:W-:Y:S02]  /*ac50*/  PRMT R11, R54, 0x7632, R11 ;  /* 0x00007632360b7816 */ /* 0x000fe4000000000b */
[----:B------:R-:W-:Y:S01]  /*ac60*/  ISETP.LT.AND P6, PT, R4, UR15, !P0 ;  /* 0x0000000f04007c0c */ /* 0x000fe2000c7c1270 */
        /* <DEDUP_REMOVED lines=8> */
[----:B------:R-:W-:Y:S01]  /*acf0*/  PRMT R7, R56, 0x7632, R7 ;  /* 0x0000763238077816 */ /* 0x000fe20000000007 */
[----:B------:R-:W-:Y:S01]  /*ad00*/  @P1 STG.E.U16 desc[UR22][R4.64], R56 ;  /* 0x0000003804001986 */ /* 0x000fe2000c101516 */
[----:B------:R-:W-:Y:S02]  /*ad10*/  ISETP.LT.AND P1, PT, R6, UR15, !P0 ;  /* 0x0000000f06007c0c */ /* 0x000fe4000c721270 */
[C---:B0-----:R-:W-:Y:S01]  /*ad20*/  LEA.HI.X.SX32 R11, R12.reuse, R3, 0x1, P5 ;  /* 0x000000030c0b7211 */ /* 0x041fe200028f0eff */
[----:B------:R-:W-:Y:S02]  /*ad30*/  VIADD R12, R12, UR11 ;  /* 0x0000000b0c0c7c36 */ /* 0x000fe40008000000 */
[----:B------:R-:W-:Y:S02]  /*ad40*/  VIADD R9, R0, 0x3a ;  /* 0x0000003a00097836 */ /* 0x000fe40000000000 */
[----:B------:R0:W-:Y:S01]  /*ad50*/  @P4 STG.E.U16 desc[UR22][R10.64], R7 ;  /* 0x000000070a004986 */ /* 0x0001e2000c101516 */
[----:B------:R-:W-:Y:S01]  /*ad60*/  LEA R6, P4, R12, R2, 0x1 ;  /* 0x000000020c067211 */ /* 0x000fe200078808ff */
[----:B------:R-:W-:Y:S01]  /*ad70*/  VIADD R8, R0, 0x3b ;  /* 0x0000003b00087836 */ /* 0x000fe20000000000 */
[----:B------:R-:W-:-:S02]  /*ad80*/  ISETP.LT.AND P5, PT, R9, UR15, !P0 ;  /* 0x0000000f09007c0c */ /* 0x000fc4000c7a1270 */
[C---:B0-----:R-:W-:Y:S01]  /*ad90*/  LEA.HI.X.SX32 R7, R12.reuse, R3, 0x1, P4 ;  /* 0x000000030c077211 */ /* 0x041fe200020f0eff */
[----:B------:R-:W-:Y:S01]  /*ada0*/  VIADD R12, R12, UR11 ;  /* 0x0000000b0c0c7c36 */ /* 0x000fe20008000000 */
[----:B------:R-:W-:Y:S01]  /*adb0*/  ISETP.LT.AND P4, PT, R8, UR15, !P0 ;  /* 0x0000000f08007c0c */ /* 0x000fe2000c781270 */
[----:B------:R-:W-:Y:S02]  /*adc0*/  VIADD R11, R0, 0x3c ;  /* 0x0000003c000b7836 */ /* 0x000fe40000000000 */
[----:B------:R0:W-:Y:S01]  /*add0*/  @P3 STG.E.U16 desc[UR22][R6.64], R58 ;  /* 0x0000003a06003986 */ /* 0x0001e2000c101516 */
[C---:B------:R-:W-:Y:S01]  /*ade0*/  LEA R4, P3, R12.reuse, R2, 0x1 ;  /* 0x000000020c047211 */ /* 0x040fe200078608ff */
[----:B------:R-:W-:-:S03]  /*adf0*/  VIADD R9, R12, UR11 ;  /* 0x0000000b0c097c36 */ /* 0x000fc60008000000 */
[----:B------:R-:W-:Y:S01]  /*ae00*/  LEA.HI.X.SX32 R5, R12, R3, 0x1, P3 ;  /* 0x000000030c057211 */ /* 0x000fe200018f0eff */
[C---:B------:R-:W-:Y:S01]  /*ae10*/  VIADD R10, R9.reuse, UR11 ;  /* 0x0000000b090a7c36 */ /* 0x040fe20008000000 */
[----:B------:R-:W-:-:S04]  /*ae20*/  LEA R8, P3, R9, R2, 0x1 ;  /* 0x0000000209087211 */ /* 0x000fc800078608ff */
[----:B------:R-:W-:Y:S02]  /*ae30*/  LEA.HI.X.SX32 R9, R9, R3, 0x1, P3 ;  /* 0x0000000309097211 */ /* 0x000fe400018f0eff */
[----:B0-----:R-:W-:Y:S02]  /*ae40*/  PRMT R7, R58, 0x7632, R7 ;  /* 0x000076323a077816 */ /* 0x001fe40000000007 */
[----:B------:R-:W-:Y:S01]  /*ae50*/  ISETP.LT.AND P3, PT, R11, UR15, !P0 ;  /* 0x0000000f0b007c0c */ /* 0x000fe2000c761270 */
[C---:B------:R-:W-:Y:S02]  /*ae60*/  VIADD R11, R10.reuse, UR11 ;  /* 0x0000000b0a0b7c36 */ /* 0x040fe40008000000 */
[----:B------:R0:W-:Y:S01]  /*ae70*/  @P6 STG.E.U16 desc[UR22][R4.64], R7 ;  /* 0x0000000704006986 */ /* 0x0001e2000c101516 */
[----:B------:R-:W-:Y:S01]  /*ae80*/  LEA R6, P6, R10, R2, 0x1 ;  /* 0x000000020a067211 */ /* 0x000fe200078c08ff */
[----:B------:R-:W-:Y:S02]  /*ae90*/  VIADD R12, R11, UR11 ;  /* 0x0000000b0b0c7c36 */ /* 0x000fe40008000000 */
[----:B------:R2:W-:Y:S01]  /*aea0*/  @P2 STG.E.U16 desc[UR22][R8.64], R60 ;  /* 0x0000003c08002986 */ /* 0x0005e2000c101516 */
[----:B------:R-:W-:Y:S01]  /*aeb0*/  ISETP.LT.AND P2, PT, R13, UR15, !P0 ;  /* 0x0000000f0d007c0c */ /* 0x000fe2000c741270 */
[----:B------:R-:W-:-:S04]  /*aec0*/  VIADD R13, R12, UR11 ;  /* 0x0000000b0c0d7c36 */ /* 0x000fc80008000000 */
[----:B------:R-:W-:Y:S01]  /*aed0*/  VIADD R14, R13, UR11 ;  /* 0x0000000b0d0e7c36 */ /* 0x000fe20008000000 */
[----:B0-----:R-:W-:Y:S02]  /*aee0*/  LEA.HI.X.SX32 R7, R10, R3, 0x1, P6 ;  /* 0x000000030a077211 */ /* 0x001fe400030f0eff */
[----:B------:R-:W-:Y:S01]  /*aef0*/  PRMT R5, R60, 0x7632, R5 ;  /* 0x000076323c057816 */ /* 0x000fe20000000005 */
[----:B------:R-:W-:Y:S01]  /*af00*/  VIADD R15, R14, UR11 ;  /* 0x0000000b0e0f7c36 */ /* 0x000fe20008000000 */
[----:B------:R-:W-:-:S03]  /*af10*/  LEA R10, P6, R11, R2, 0x1 ;  /* 0x000000020b0a7211 */ /* 0x000fc600078c08ff */
[----:B------:R0:W-:Y:S01]  /*af20*/  @P1 STG.E.U16 desc[UR22][R6.64], R5 ;  /* 0x0000000506001986 */ /* 0x0001e2000c101516 */
[-C--:B------:R-:W-:Y:S02]  /*af30*/  LEA.HI.X.SX32 R11, R11, R3.reuse, 0x1, P6 ;  /* 0x000000030b0b7211 */ /* 0x080fe400030f0eff */
[CC--:B------:R-:W-:Y:S02]  /*af40*/  LEA R4, P1, R12.reuse, R2.reuse, 0x1 ;  /* 0x000000020c047211 */ /* 0x0c0fe400078208ff */
[CC--:B--2---:R-:W-:Y:S01]  /*af50*/  LEA R8, P6, R13.reuse, R2.reuse, 0x1 ;  /* 0x000000020d087211 */ /* 0x0c4fe200078c08ff */
[----:B------:R-:W-:Y:S03]  /*af60*/  @P5 STG.E.U16 desc[UR22][R10.64], R62 ;  /* 0x0000003e0a005986 */ /* 0x000fe6000c101516 */
[-C--:B------:R-:W-:Y:S02]  /*af70*/  LEA.HI.X.SX32 R9, R13, R3.reuse, 0x1, P6 ;  /* 0x000000030d097211 */ /* 0x080fe400030f0eff */
[----:B0-----:R-:W-:Y:S01]  /*af80*/  LEA.HI.X.SX32 R5, R12, R3, 0x1, P1 ;  /* 0x000000030c057211 */ /* 0x001fe200008f0eff */
[----:B------:R-:W-:Y:S01]  /*af90*/  VIADD R7, R0, 0x3f ;  /* 0x0000003f00077836 */ /* 0x000fe20000000000 */
[----:B------:R-:W-:Y:S01]  /*afa0*/  LEA R12, P6, R14, R2, 0x1 ;  /* 0x000000020e0c7211 */ /* 0x000fe200078c08ff */
[----:B------:R-:W-:Y:S01]  /*afb0*/  VIADD R0, R15, UR11 ;  /* 0x0000000b0f007c36 */ /* 0x000fe20008000000 */
[----:B------:R-:W-:-:S02]  /*afc0*/  ISETP.LT.AND P1, PT, R16, UR15, !P0 ;  /* 0x0000000f10007c0c */ /* 0x000fc4000c721270 */
[-C--:B------:R-:W-:Y:S02]  /*afd0*/  LEA.HI.X.SX32 R13, R14, R3.reuse, 0x1, P6 ;  /* 0x000000030e0d7211 */ /* 0x080fe400030f0eff */
[-C--:B------:R-:W-:Y:S02]  /*afe0*/  LEA R6, P6, R15, R2.reuse, 0x1 ;  /* 0x000000020f067211 */ /* 0x080fe400078c08ff */
[----:B------:R-:W-:Y:S02]  /*aff0*/  ISETP.LT.AND P0, PT, R7, UR15, !P0 ;  /* 0x0000000f07007c0c */ /* 0x000fe4000c701270 */
[----:B------:R-:W-:Y:S02]  /*b000*/  LEA.HI.X.SX32 R7, R15, R3, 0x1, P6 ;  /* 0x000000030f077211 */ /* 0x000fe400030f0eff */
[----:B------:R-:W-:-:S04]  /*b010*/  LEA R2, P6, R0, R2, 0x1 ;  /* 0x0000000200027211 */ /* 0x000fc800078c08ff */
[----:B------:R-:W-:Y:S02]  /*b020*/  LEA.HI.X.SX32 R3, R0, R3, 0x1, P6 ;  /* 0x0000000300037211 */ /* 0x000fe400030f0eff */
[----:B------:R-:W-:-:S05]  /*b030*/  PRMT R0, R62, 0x7632, R0 ;  /* 0x000076323e007816 */ /* 0x000fca0000000000 */
[----:B------:R0:W-:Y:S04]  /*b040*/  @P4 STG.E.U16 desc[UR22][R4.64], R0 ;  /* 0x0000000004004986 */ /* 0x0001e8000c101516 */
[----:B------:R2:W-:Y:S01]  /*b050*/  @P3 STG.E.U16 desc[UR22][R8.64], R64 ;  /* 0x0000004008003986 */ /* 0x0005e2000c101516 */
[----:B0-----:R-:W-:Y:S02]  /*b060*/  PRMT R5, R64, 0x7632, R5 ;  /* 0x0000763240057816 */ /* 0x001fe40000000005 */
[----:B--2---:R-:W-:-:S03]  /*b070*/  PRMT R9, R66, 0x7632, R9 ;  /* 0x0000763242097816 */ /* 0x004fc60000000009 */
[----:B------:R0:W-:Y:S04]  /*b080*/  @P2 STG.E.U16 desc[UR22][R12.64], R5 ;  /* 0x000000050c002986 */ /* 0x0001e8000c101516 */
[----:B------:R0:W-:Y:S04]  /*b090*/  @P1 STG.E.U16 desc[UR22][R6.64], R66 ;  /* 0x0000004206001986 */ /* 0x0001e8000c101516 */
[----:B------:R0:W-:Y:S01]  /*b0a0*/  @P0 STG.E.U16 desc[UR22][R2.64], R9 ;  /* 0x0000000902000986 */ /* 0x0001e2000c101516 */
[----:B-1----:R-:W-:Y:S06]  /*b0b0*/  BAR.SYNC.DEFER_BLOCKING 0x0 ;  /* 0x0000000000007b1d */ /* 0x002fec0000010000 */
[----:B------:R-:W-:Y:S05]  /*b0c0*/  BRA.U UP0, `(.L_x_14) ;  /* 0x0000000100a07547 */ /* 0x000fea000b800000 */
[----:B------:R-:W1:Y:S01]  /*b0d0*/  S2UR UR5, SR_CgaCtaId ;  /* 0x00000000000579c3 */ /* 0x000e620000008800 */
[----:B------:R-:W-:Y:S01]  /*b0e0*/  NOP ;  /* 0x0000000000007918 */ /* 0x000fe20000000000 */
[----:B------:R-:W-:Y:S01]  /*b0f0*/  UMOV UR4, 0x50 ;  /* 0x0000005000047882 */ /* 0x000fe20000000000 */
[----:B------:R-:W-:Y:S02]  /*b100*/  IMAD.U32 R0, RZ, RZ, UR8 ;  /* 0x00000008ff007e24 */ /* 0x000fe4000f8e00ff */
[----:B0-----:R-:W-:Y:S02]  /*b110*/  IMAD.MOV.U32 R3, RZ, RZ, 0xf ;  /* 0x0000000fff037424 */ /* 0x001fe400078e00ff */
[----:B------:R-:W-:Y:S01]  /*b120*/  IMAD.MOV.U32 R7, RZ, RZ, 0x1 ;  /* 0x00000001ff077424 */ /* 0x000fe200078e00ff */
[----:B------:R-:W-:-:S04]  /*b130*/  LOP3.LUT R0, R0, 0xffff, RZ, 0xc0, !PT ;  /* 0x0000ffff00007812 */ /* 0x000fc800078ec0ff */
[----:B------:R-:W-:-:S05]  /*b140*/  SHF.R.U32.HI R0, RZ, 0x5, R0 ;  /* 0x00000005ff007819 */ /* 0x000fca0000011600 */
[----:B------:R-:W-:Y:S01]  /*b150*/  VIADD R2, R0, 0x10 ;  /* 0x0000001000027836 */ /* 0x000fe20000000000 */
[----:B------:R-:W-:Y:S01]  /*b160*/  SHF.L.U32 R0, R3, R0, RZ ;  /* 0x0000000003007219 */ /* 0x000fe200000006ff */
[----:B-1----:R-:W-:-:S03]  /*b170*/  ULEA UR6, UR5, UR4, 0x18 ;  /* 0x0000000405067291 */ /* 0x002fc6000f8ec0ff */
[----:B------:R-:W-:-:S04]  /*b180*/  SHF.L.U32 R3, R7, R2, RZ ;  /* 0x0000000207037219 */ /* 0x000fc800000006ff */
[----:B------:R-:W-:Y:S02]  /*b190*/  LOP3.LUT R0, R3, R0, RZ, 0xfc, !PT ;  /* 0x0000000003007212 */ /* 0x000fe400078efcff */
[----:B------:R-:W0:Y:S02]  /*b1a0*/  LDS R5, [UR6] ;  /* 0x00000006ff057984 */ /* 0x000e240008000800 */
[C---:B------:R-:W-:Y:S02]  /*b1b0*/  LOP3.LUT R2, R0.reuse, 0xffff, RZ, 0xc0, !PT ;  /* 0x0000ffff00027812 */ /* 0x040fe400078ec0ff */
[----:B0-----:R-:W-:-:S04]  /*b1c0*/  LOP3.LUT R3, R0, 0xffff, R5, 0x80, !PT ;  /* 0x0000ffff00037812 */ /* 0x001fc800078e8005 */
[----:B------:R-:W-:-:S13]  /*b1d0*/  ISETP.NE.AND P0, PT, R3, R2, PT ;  /* 0x000000020300720c */ /* 0x000fda0003f05270 */
[----:B------:R-:W-:Y:S05]  /*b1e0*/  @P0 BRA `(.L_x_15) ;  /* 0x0000000000500947 */ /* 0x000fea0003800000 */
[----:B------:R-:W-:Y:S02]  /*b1f0*/  SHF.R.U32.HI R5, RZ, 0x10, R5 ;  /* 0x00000010ff057819 */ /* 0x000fe40000011605 */
[----:B------:R-:W-:-:S04]  /*b200*/  SHF.R.U32.HI R2, RZ, 0x10, R0 ;  /* 0x00000010ff027819 */ /* 0x000fc80000011600 */
[----:B------:R-:W-:-:S04]  /*b210*/  LOP3.LUT R5, R5, R2, RZ, 0xc0, !PT ;  /* 0x0000000205057212 */ /* 0x000fc800078ec0ff */
[----:B------:R-:W-:-:S13]  /*b220*/  ISETP.NE.AND P0, PT, R5, R2, PT ;  /* 0x000000020500720c */ /* 0x000fda0003f05270 */
[----:B------:R-:W-:Y:S05]  /*b230*/  @P0 BRA `(.L_x_16) ;  /* 0x0000000000300947 */ /* 0x000fea0003800000 */
[----:B------:R-:W-:Y:S01]  /*b240*/  R2UR UR4, R0 ;  /* 0x00000000000472ca */ /* 0x000fe200000e0000 */
[----:B------:R-:W-:Y:S01]  /*b250*/  VOTEU.ANY UR5, UPT, PT ;  /* 0x0000000000057886 */ /* 0x000fe200038e0100 */
[----:B------:R-:W0:Y:S01]  /*b260*/  S2R R0, SR_LANEID ;  /* 0x0000000000007919 */ /* 0x000e220000000000 */
[----:B------:R-:W-:-:S10]  /*b270*/  UFLO.U32 UR5, UR5 ;  /* 0x00000005000572bd */ /* 0x000fd400080e0000 */
[----:B------:R-:W-:-:S06]  /*b280*/  ULOP3.LUT UR4, URZ, UR4, URZ, 0x33, !UPT ;  /* 0x00000004ff047292 */ /* 0x000fcc000f8e33ff */
[----:B------:R-:W-:-:S04]  /*b290*/  IMAD.U32 R2, RZ, RZ, UR4 ;  /* 0x00000004ff027e24 */ /* 0x000fc8000f8e00ff */
[----:B------:R-:W1:Y:S02]  /*b2a0*/  REDUX UR7, R2 ;  /* 0x00000000020773c4 */ /* 0x000e640000000000 */
[----:B------:R2:W-:Y:S01]  /*b2b0*/  UTCATOMSWS.AND URZ, UR4 ;  /* 0x0000000400ff79e3 */ /* 0x0005e20008000000 */
[----:B0-----:R-:W-:Y:S01]  /*b2c0*/  ISETP.EQ.U32.AND P0, PT, R0, UR5, PT ;  /* 0x0000000500007c0c */ /* 0x001fe2000bf02070 */
[----:B-1----:R-:W-:-:S12]  /*b2d0*/  IMAD.U32 R0, RZ, RZ, UR7 ;  /* 0x00000007ff007e24 */ /* 0x002fd8000f8e00ff */
[----:B------:R2:W-:Y:S01]  /*b2e0*/  @P0 ATOMS.AND RZ, [UR6], R0 ;  /* 0x00000000ffff098c */ /* 0x0005e2000a800006 */
[----:B------:R-:W-:Y:S05]  /*b2f0*/  BRA `(.L_x_14) ;  /* 0x0000000000147947 */ /* 0x000fea0003800000 */
.L_x_16:
[----:B------:R-:W-:-:S07]  /*b300*/  MOV R2, 0xb320 ;  /* 0x0000b32000027802 */ /* 0x000fce0000000f00 */
[----:B------:R-:W-:Y:S05]  /*b310*/  CALL.REL.NOINC `($__internal_0_$__cuda_sm10x_tcgen05_guardrail_trap_col_being_dealloced_not_returned_by_alloc) ;  /* 0x00000000002c7944 */ /* 0x000fea0003c00000 */
[----:B------:R-:W-:Y:S05]  /*b320*/  BRA `(.L_x_14) ;  /* 0x0000000000087947 */ /* 0x000fea0003800000 */
.L_x_15:
[----:B------:R-:W-:-:S07]  /*b330*/  MOV R2, 0xb350 ;  /* 0x0000b35000027802 */ /* 0x000fce0000000f00 */
[----:B------:R-:W-:Y:S05]  /*b340*/  CALL.REL.NOINC `($__internal_2_$__cuda_sm10x_tcgen05_guardrail_trap_unallocated_columns_being_dealloced) ;  /* 0x0000000000387944 */ /* 0x000fea0003c00000 */
.L_x_14:
[----:B------:R-:W-:Y:S01]  /*b350*/  NOP ;  /* 0x0000000000007918 */ /* 0x000fe20000000000 */
[----:B--2---:R-:W-:Y:S05]  /*b360*/  EXIT ;  /* 0x000000000000794d */ /* 0x004fea0003800000 */
.L_x_9:
[----:B------:R-:W0:Y:S02]  /*b370*/  SYNCS.PHASECHK.TRANS64.TRYWAIT P2, [UR6], R13 ;  /* 0x0000000dff0075a7 */ /* 0x000e240008041106 */
[----:B0-----:R-:W-:Y:S05]  /*b380*/  @!P2 BRA `(.L_x_9) ;  /* 0xfffffffc00f8a947 */ /* 0x001fea000383ffff */
[----:B------:R-:W-:Y:S05]  /*b390*/  BRA `(.L_x_17) ;  /* 0xffffffd000ac7947 */ /* 0x000fea000383ffff */
.L_x_13:
[----:B------:R-:W0:Y:S02]  /*b3a0*/  SYNCS.PHASECHK.TRANS64.TRYWAIT P0, [UR6], R3 ;  /* 0x00000003ff0075a7 */ /* 0x000e240008001106 */
[----:B0-----:R-:W-:Y:S05]  /*b3b0*/  @!P0 BRA `(.L_x_13) ;  /* 0xfffffffc00f88947 */ /* 0x001fea000383ffff */
[----:B------:R-:W-:Y:S05]  /*b3c0*/  BRA `(.L_x_12) ;  /* 0xffffffe000147947 */ /* 0x000fea000383ffff */
        .weak           $__internal_0_$__cuda_sm10x_tcgen05_guardrail_trap_col_being_dealloced_not_returned_by_alloc
        .type           $__internal_0_$__cuda_sm10x_tcgen05_guardrail_trap_col_being_dealloced_not_returned_by_alloc,@function
        .size           $__internal_0_$__cuda_sm10x_tcgen05_guardrail_trap_col_being_dealloced_not_returned_by_alloc,($__internal_1_$__cuda_sm10x_tcgen05_guardrail_trap_phase_invalid_during_alloc - $__internal_0_$__cuda_sm10x_tcgen05_guardrail_trap_col_being_dealloced_not_returned_by_alloc)
$__internal_0_$__cuda_sm10x_tcgen05_guardrail_trap_col_being_dealloced_not_returned_by_alloc:
[----:B------:R-:W-:Y:S05]  /*b3d0*/  BPT.TRAP 0x1 ;  /* 0x000000040000795c */ /* 0x000fea0000300000 */
[----:B------:R-:W-:-:S04]  /*b3e0*/  IMAD.MOV.U32 R3, RZ, RZ, 0x0 ;  /* 0x00000000ff037424 */ /* 0x000fc800078e00ff */
[----:B------:R-:W-:Y:S05]  /*b3f0*/  RET.REL.NODEC R2 `(matmul_kernel) ;  /* 0xffffff4c02007950 */ /* 0x000fea0003c3ffff */
        .weak           $__internal_1_$__cuda_sm10x_tcgen05_guardrail_trap_phase_invalid_during_alloc
        .type           $__internal_1_$__cuda_sm10x_tcgen05_guardrail_trap_phase_invalid_during_alloc,@function
        .size           $__internal_1_$__cuda_sm10x_tcgen05_guardrail_trap_phase_invalid_during_alloc,($__internal_2_$__cuda_sm10x_tcgen05_guardrail_trap_unallocated_columns_being_dealloced - $__internal_1_$__cuda_sm10x_tcgen05_guardrail_trap_phase_invalid_during_alloc)
$__internal_1_$__cuda_sm10x_tcgen05_guardrail_trap_phase_invalid_during_alloc:
[----:B------:R-:W-:Y:S05]  /*b400*/  BPT.TRAP 0x1 ;  /* 0x000000040000795c */ /* 0x000fea0000300000 */
[----:B------:R-:W-:-:S04]  /*b410*/  IMAD.MOV.U32 R5, RZ, RZ, 0x0 ;  /* 0x00000000ff057424 */ /* 0x000fc800078e00ff */
[----:B------:R-:W-:Y:S05]  /*b420*/  RET.REL.NODEC R4 `(matmul_kernel) ;  /* 0xffffff4804f47950 */ /* 0x000fea0003c3ffff */
        .weak           $__internal_2_$__cuda_sm10x_tcgen05_guardrail_trap_unallocated_columns_being_dealloced
        .type           $__internal_2_$__cuda_sm10x_tcgen05_guardrail_trap_unallocated_columns_being_dealloced,@function
        .size           $__internal_2_$__cuda_sm10x_tcgen05_guardrail_trap_unallocated_columns_being_dealloced,(.L_x_21 - $__internal_2_$__cuda_sm10x_tcgen05_guardrail_trap_unallocated_columns_being_dealloced)
$__internal_2_$__cuda_sm10x_tcgen05_guardrail_trap_unallocated_columns_being_dealloced:
[----:B------:R-:W-:Y:S05]  /*b430*/  BPT.TRAP 0x1 ;  /* 0x000000040000795c */ /* 0x000fea0000300000 */
[----:B------:R-:W-:-:S04]  /*b440*/  IMAD.MOV.U32 R3, RZ, RZ, 0x0 ;  /* 0x00000000ff037424 */ /* 0x000fc800078e00ff */
[----:B------:R-:W-:Y:S05]  /*b450*/  RET.REL.NODEC R2 `(matmul_kernel) ;  /* 0xffffff4802e87950 */ /* 0x000fea0003c3ffff */
.L_x_18:
[----:B------:R-:W-:-:S00]  /*b460*/  BRA `(.L_x_18) ;  /* 0xfffffffc00fc7947 */ /* 0x000fc0000383ffff */
[----:B------:R-:W-:-:S00]  /*b470*/  NOP ;  /* 0x0000000000007918 */ /* 0x000fc00000000000 */
        /* <DEDUP_REMOVED lines=8> */
.L_x_21:


//--------------------- .nv.shared.matmul_kernel  --------------------------
	.section	.nv.shared.matmul_kernel,"aw",@nobits
	.sectionflags	@""
	.align	16
	.zero		1024


//--------------------- .nv.shared.reserved.0     --------------------------
	.section	.nv.shared.reserved.0,"aw",@nobits
	.align	8
	.weak		__nv_reservedSMEM_offset_0_alias
	.size		__nv_reservedSMEM_offset_0_alias, 0, 64
	.other		__nv_reservedSMEM_offset_0_alias,@"STO_CUDA_RESERVED_SHARED STV_DEFAULT"
__nv_reservedSMEM_offset_0_alias:
	.zero		0
.nv.shared.reserved.0:
	.zero		64
	.weak		__nv_reservedSMEM_allocation_phase
	.type		__nv_reservedSMEM_allocation_phase,@object
	.size		__nv_reservedSMEM_allocation_phase,(.L_0 - __nv_reservedSMEM_allocation_phase)
__nv_reservedSMEM_allocation_phase:
	.zero		1
.L_0:
	.zero		7
	.weak		__nv_reservedSMEM_devtool_atexit_pc
	.type		__nv_reservedSMEM_devtool_atexit_pc,@object
	.size		__nv_reservedSMEM_devtool_atexit_pc,(__nv_reservedSMEM_allocation_mask - __nv_reservedSMEM_devtool_atexit_pc)
__nv_reservedSMEM_devtool_atexit_pc:
	.zero		8
	.weak		__nv_reservedSMEM_allocation_mask
	.type		__nv_reservedSMEM_allocation_mask,@object
	.size		__nv_reservedSMEM_allocation_mask,(.L_2 - __nv_reservedSMEM_allocation_mask)
__nv_reservedSMEM_allocation_mask:
	.zero		4
.L_2:


//--------------------- .nv.constant0.matmul_kernel --------------------------
	.section	.nv.constant0.matmul_kernel,"a",@progbits
	.sectionflags	@""
	.align	4
.nv.constant0.matmul_kernel:
	.zero		976


//--------------------- SYMBOLS --------------------------

	.type		.nv.reservedSmem.offset0,@object
	.size		.nv.reservedSmem.offset0,0x4
	.type		.nv.reservedSmem.cap,@object
	.size		.nv.reservedSmem.cap,0x4
